def attn_fwd(
    Q,
    K,
    V,
    Out,
    Lse,
    sm_scale,
    stride_qz,
    stride_qh,
    stride_qm,
    stride_qk,
    stride_kz,
    stride_kh,
    stride_kn,
    stride_kk,
    stride_vz,
    stride_vh,
    stride_vn,
    stride_vk,
    stride_oz,
    stride_oh,
    stride_om,
    stride_ok,
    seqlen_q,
    seqlen_k,
    BLOCK_M: tl.constexpr,
    BLOCK_N: tl.constexpr,
    HEAD_DIM: tl.constexpr,
    CAUSAL: tl.constexpr,
):
    start_m = tl.program_id(0)
    off_hz = tl.program_id(1)
    q_off = off_hz * stride_qh
    k_off = off_hz * stride_kh
    v_off = off_hz * stride_vh
    offs_m = start_m * BLOCK_M + tl.arange(0, BLOCK_M)
    offs_d = tl.arange(0, HEAD_DIM)
    offs_n = tl.arange(0, BLOCK_N)
    q_ptrs = Q + q_off + offs_m[:, None] * stride_qm + offs_d[None, :] * stride_qk
    k_ptrs = K + k_off + offs_d[:, None] * stride_kk + offs_n[None, :] * stride_kn
    v_ptrs = V + v_off + offs_n[:, None] * stride_vn + offs_d[None, :] * stride_vk
    m_i = tl.full([BLOCK_M], float("-inf"), dtype=tl.float32)
    l_i = tl.zeros([BLOCK_M], dtype=tl.float32) + 1.0
    acc = tl.zeros([BLOCK_M, HEAD_DIM], dtype=tl.float32)
    q = tl.load(q_ptrs)
    acc, l_i, m_i = _attn_fwd_inner(
        acc,
        l_i,
        m_i,
        q,
        k_ptrs,
        v_ptrs,
        sm_scale,
        stride_kn,
        stride_vn,
        start_m,
        seqlen_k,
        BLOCK_M,
        BLOCK_N,
        HEAD_DIM,
        CAUSAL,
    )
    acc = acc / l_i[:, None]
    lse = m_i + tl.math.log2(l_i) / 1.4426950408889634
    o_ptrs = (
        Out
        + off_hz * stride_oh
        + offs_m[:, None] * stride_om
        + offs_d[None, :] * stride_ok
    )
    tl.store(o_ptrs, acc.to(Out.dtype.element_ty))
    tl.store(Lse + off_hz * seqlen_q + offs_m, lse)

# config = {"BLOCK_M": 32, "BLOCK_N": 64, "HEAD_DIM": 64, "arch": "sm_100", "causal": false, "dtype": "fp8e4m3", "num_stages": 3, "num_warps": 4}
# arch = sm_100


// ===== COMPILED SASS (sm_100a) =====

	.target	sm_100a

	.elftype	@"ET_EXEC"


//--------------------- .note.nv.tkinfo           --------------------------
	.section	.note.nv.tkinfo,"",@"SHT_NOTE"
	.sectionflags	@"SHF_NOTE_NV_TKINFO"
	.tkinfo
        /*0018*/ 	.word	0x00000081
        /*0030*/ 	.string	""
        /*0030*/ 	.string	"ptxas-blackwell"
        /*0030*/ 	.string	"Cuda compilation tools, release 12.9, V12.9.86"
        /*0030*/ 	.string	"Build cuda_12.9.r12.9/compiler.36037853_0"
        /*0030*/ 	.string	"-v  -suppress-debug-info  -lineinfo  -arch sm_100a "



//--------------------- .note.nv.cuver            --------------------------
	.section	.note.nv.cuver,"",@"SHT_NOTE"
	.sectionflags	@"SHF_NOTE_NV_CUVER"
        /*0018*/ 	.short	0x0001
        /*001a*/ 	.short	0x0064
        /*001c*/ 	.short	0x0001
        /*001e*/ 	.short	0x0000
        /*0020*/ 	.short	0x0001
        /*0022*/ 	.short	0x0000


//--------------------- .nv.info                  --------------------------
	.section	.nv.info,"",@"SHT_CUDA_INFO"
	.align	4


	//----- nvinfo : EIATTR_REGCOUNT
	.align		4
        /*0000*/ 	.byte	0x04, 0x2f
        /*0002*/ 	.short	(.L_2 - .L_1)
	.align		4
.L_1:
        /*0004*/ 	.word	index@(attn_fwd)
        /*0008*/ 	.word	0x000000f8


	//----- nvinfo : EIATTR_FRAME_SIZE
	.align		4
.L_2:
        /*000c*/ 	.byte	0x04, 0x11
        /*000e*/ 	.short	(.L_4 - .L_3)
	.align		4
.L_3:
        /*0010*/ 	.word	index@(attn_fwd)
        /*0014*/ 	.word	0x00000000


	//----- nvinfo : EIATTR_MIN_STACK_SIZE
	.align		4
.L_4:
        /*0018*/ 	.byte	0x04, 0x12
        /*001a*/ 	.short	(.L_6 - .L_5)
	.align		4
.L_5:
        /*001c*/ 	.word	index@(attn_fwd)
        /*0020*/ 	.word	0x00000000
.L_6:


//--------------------- .nv.info.attn_fwd         --------------------------
	.section	.nv.info.attn_fwd,"",@"SHT_CUDA_INFO"
	.sectionflags	@""
	.align	4


	//----- nvinfo : EIATTR_CUDA_API_VERSION
	.align		4
        /*0000*/ 	.byte	0x04, 0x37
        /*0002*/ 	.short	(.L_8 - .L_7)
.L_7:
        /*0004*/ 	.word	0x00000081


	//----- nvinfo : EIATTR_KPARAM_INFO
	.align		4
.L_8:
        /*0008*/ 	.byte	0x04, 0x17
        /*000a*/ 	.short	(.L_10 - .L_9)
.L_9:
        /*000c*/ 	.word	0x00000000
        /*0010*/ 	.short	0x0019
        /*0012*/ 	.short	0x0080
        /*0014*/ 	.byte	0x00, 0xf4, 0x21, 0x00


	//----- nvinfo : EIATTR_KPARAM_INFO
	.align		4
.L_10:
        /*0018*/ 	.byte	0x04, 0x17
        /*001a*/ 	.short	(.L_12 - .L_11)
.L_11:
        /*001c*/ 	.word	0x00000000
        /*0020*/ 	.short	0x0018
        /*0022*/ 	.short	0x0078
        /*0024*/ 	.byte	0x00, 0xf4, 0x21, 0x00


	//----- nvinfo : EIATTR_KPARAM_INFO
	.align		4
.L_12:
        /*0028*/ 	.byte	0x04, 0x17
        /*002a*/ 	.short	(.L_14 - .L_13)
.L_13:
        /*002c*/ 	.word	0x00000000
        /*0030*/ 	.short	0x0017
        /*0032*/ 	.short	0x0070
        /*0034*/ 	.byte	0x00, 0xf0, 0x11, 0x00


	//----- nvinfo : EIATTR_KPARAM_INFO
	.align		4
.L_14:
        /*0038*/ 	.byte	0x04, 0x17
        /*003a*/ 	.short	(.L_16 - .L_15)
.L_15:
        /*003c*/ 	.word	0x00000000
        /*0040*/ 	.short	0x0016
        /*0042*/ 	.short	0x006c
        /*0044*/ 	.byte	0x00, 0xf0, 0x11, 0x00


	//----- nvinfo : EIATTR_KPARAM_INFO
	.align		4
.L_16:
        /*0048*/ 	.byte	0x04, 0x17
        /*004a*/ 	.short	(.L_18 - .L_17)
.L_17:
        /*004c*/ 	.word	0x00000000
        /*0050*/ 	.short	0x0015
        /*0052*/ 	.short	0x0068
        /*0054*/ 	.byte	0x00, 0xf0, 0x11, 0x00


	//----- nvinfo : EIATTR_KPARAM_INFO
	.align		4
.L_18:
        /*0058*/ 	.byte	0x04, 0x17
        /*005a*/ 	.short	(.L_20 - .L_19)
.L_19:
        /*005c*/ 	.word	0x00000000
        /*0060*/ 	.short	0x0014
        /*0062*/ 	.short	0x0064
        /*0064*/ 	.byte	0x00, 0xf0, 0x11, 0x00


	//----- nvinfo : EIATTR_KPARAM_INFO
	.align		4
.L_20:
        /*0068*/ 	.byte	0x04, 0x17
        /*006a*/ 	.short	(.L_22 - .L_21)
.L_21:
        /*006c*/ 	.word	0x00000000
        /*0070*/ 	.short	0x0013
        /*0072*/ 	.short	0x0060
        /*0074*/ 	.byte	0x00, 0xf0, 0x11, 0x00


	//----- nvinfo : EIATTR_KPARAM_INFO
	.align		4
.L_22:
        /*0078*/ 	.byte	0x04, 0x17
        /*007a*/ 	.short	(.L_24 - .L_23)
.L_23:
        /*007c*/ 	.word	0x00000000
        /*0080*/ 	.short	0x0012
        /*0082*/ 	.short	0x005c
        /*0084*/ 	.byte	0x00, 0xf0, 0x11, 0x00


	//----- nvinfo : EIATTR_KPARAM_INFO
	.align		4
.L_24:
        /*0088*/ 	.byte	0x04, 0x17
        /*008a*/ 	.short	(.L_26 - .L_25)
.L_25:
        /*008c*/ 	.word	0x00000000
        /*0090*/ 	.short	0x0011
        /*0092*/ 	.short	0x0058
        /*0094*/ 	.byte	0x00, 0xf0, 0x11, 0x00


	//----- nvinfo : EIATTR_KPARAM_INFO
	.align		4
.L_26:
        /*0098*/ 	.byte	0x04, 0x17
        /*009a*/ 	.short	(.L_28 - .L_27)
.L_27:
        /*009c*/ 	.word	0x00000000
        /*00a0*/ 	.short	0x0010
        /*00a2*/ 	.short	0x0054
        /*00a4*/ 	.byte	0x00, 0xf0, 0x11, 0x00


	//----- nvinfo : EIATTR_KPARAM_INFO
	.align		4
.L_28:
        /*00a8*/ 	.byte	0x04, 0x17
        /*00aa*/ 	.short	(.L_30 - .L_29)
.L_29:
        /*00ac*/ 	.word	0x00000000
        /*00b0*/ 	.short	0x000f
        /*00b2*/ 	.short	0x0050
        /*00b4*/ 	.byte	0x00, 0xf0, 0x11, 0x00


	//----- nvinfo : EIATTR_KPARAM_INFO
	.align		4
.L_30:
        /*00b8*/ 	.byte	0x04, 0x17
        /*00ba*/ 	.short	(.L_32 - .L_31)
.L_31:
        /*00bc*/ 	.word	0x00000000
        /*00c0*/ 	.short	0x000e
        /*00c2*/ 	.short	0x004c
        /*00c4*/ 	.byte	0x00, 0xf0, 0x11, 0x00


	//----- nvinfo : EIATTR_KPARAM_INFO
	.align		4
.L_32:
        /*00c8*/ 	.byte	0x04, 0x17
        /*00ca*/ 	.short	(.L_34 - .L_33)
.L_33:
        /*00cc*/ 	.word	0x00000000
        /*00d0*/ 	.short	0x000d
        /*00d2*/ 	.short	0x0048
        /*00d4*/ 	.byte	0x00, 0xf0, 0x11, 0x00


	//----- nvinfo : EIATTR_KPARAM_INFO
	.align		4
.L_34:
        /*00d8*/ 	.byte	0x04, 0x17
        /*00da*/ 	.short	(.L_36 - .L_35)
.L_35:
        /*00dc*/ 	.word	0x00000000
        /*00e0*/ 	.short	0x000c
        /*00e2*/ 	.short	0x0044
        /*00e4*/ 	.byte	0x00, 0xf0, 0x11, 0x00


	//----- nvinfo : EIATTR_KPARAM_INFO
	.align		4
.L_36:
        /*00e8*/ 	.byte	0x04, 0x17
        /*00ea*/ 	.short	(.L_38 - .L_37)
.L_37:
        /*00ec*/ 	.word	0x00000000
        /*00f0*/ 	.short	0x000b
        /*00f2*/ 	.short	0x0040
        /*00f4*/ 	.byte	0x00, 0xf0, 0x11, 0x00


	//----- nvinfo : EIATTR_KPARAM_INFO
	.align		4
.L_38:
        /*00f8*/ 	.byte	0x04, 0x17
        /*00fa*/ 	.short	(.L_40 - .L_39)
.L_39:
        /*00fc*/ 	.word	0x00000000
        /*0100*/ 	.short	0x000a
        /*0102*/ 	.short	0x003c
        /*0104*/ 	.byte	0x00, 0xf0, 0x11, 0x00


	//----- nvinfo : EIATTR_KPARAM_INFO
	.align		4
.L_40:
        /*0108*/ 	.byte	0x04, 0x17
        /*010a*/ 	.short	(.L_42 - .L_41)
.L_41:
        /*010c*/ 	.word	0x00000000
        /*0110*/ 	.short	0x0009
        /*0112*/ 	.short	0x0038
        /*0114*/ 	.byte	0x00, 0xf0, 0x11, 0x00


	//----- nvinfo : EIATTR_KPARAM_INFO
	.align		4
.L_42:
        /*0118*/ 	.byte	0x04, 0x17
        /*011a*/ 	.short	(.L_44 - .L_43)
.L_43:
        /*011c*/ 	.word	0x00000000
        /*0120*/ 	.short	0x0008
        /*0122*/ 	.short	0x0034
        /*0124*/ 	.byte	0x00, 0xf0, 0x11, 0x00


	//----- nvinfo : EIATTR_KPARAM_INFO
	.align		4
.L_44:
        /*0128*/ 	.byte	0x04, 0x17
        /*012a*/ 	.short	(.L_46 - .L_45)
.L_45:
        /*012c*/ 	.word	0x00000000
        /*0130*/ 	.short	0x0007
        /*0132*/ 	.short	0x0030
        /*0134*/ 	.byte	0x00, 0xf0, 0x11, 0x00


	//----- nvinfo : EIATTR_KPARAM_INFO
	.align		4
.L_46:
        /*0138*/ 	.byte	0x04, 0x17
        /*013a*/ 	.short	(.L_48 - .L_47)
.L_47:
        /*013c*/ 	.word	0x00000000
        /*0140*/ 	.short	0x0006
        /*0142*/ 	.short	0x002c
        /*0144*/ 	.byte	0x00, 0xf0, 0x11, 0x00


	//----- nvinfo : EIATTR_KPARAM_INFO
	.align		4
.L_48:
        /*0148*/ 	.byte	0x04, 0x17
        /*014a*/ 	.short	(.L_50 - .L_49)
.L_49:
        /*014c*/ 	.word	0x00000000
        /*0150*/ 	.short	0x0005
        /*0152*/ 	.short	0x0028
        /*0154*/ 	.byte	0x00, 0xf0, 0x11, 0x00


	//----- nvinfo : EIATTR_KPARAM_INFO
	.align		4
.L_50:
        /*0158*/ 	.byte	0x04, 0x17
        /*015a*/ 	.short	(.L_52 - .L_51)
.L_51:
        /*015c*/ 	.word	0x00000000
        /*0160*/ 	.short	0x0004
        /*0162*/ 	.short	0x0020
        /*0164*/ 	.byte	0x00, 0xf4, 0x21, 0x00


	//----- nvinfo : EIATTR_KPARAM_INFO
	.align		4
.L_52:
        /*0168*/ 	.byte	0x04, 0x17
        /*016a*/ 	.short	(.L_54 - .L_53)
.L_53:
        /*016c*/ 	.word	0x00000000
        /*0170*/ 	.short	0x0003
        /*0172*/ 	.short	0x0018
        /*0174*/ 	.byte	0x00, 0xf4, 0x21, 0x00


	//----- nvinfo : EIATTR_KPARAM_INFO
	.align		4
.L_54:
        /*0178*/ 	.byte	0x04, 0x17
        /*017a*/ 	.short	(.L_56 - .L_55)
.L_55:
        /*017c*/ 	.word	0x00000000
        /*0180*/ 	.short	0x0002
        /*0182*/ 	.short	0x0010
        /*0184*/ 	.byte	0x00, 0xf4, 0x21, 0x00


	//----- nvinfo : EIATTR_KPARAM_INFO
	.align		4
.L_56:
        /*0188*/ 	.byte	0x04, 0x17
        /*018a*/ 	.short	(.L_58 - .L_57)
.L_57:
        /*018c*/ 	.word	0x00000000
        /*0190*/ 	.short	0x0001
        /*0192*/ 	.short	0x0008
        /*0194*/ 	.byte	0x00, 0xf4, 0x21, 0x00


	//----- nvinfo : EIATTR_KPARAM_INFO
	.align		4
.L_58:
        /*0198*/ 	.byte	0x04, 0x17
        /*019a*/ 	.short	(.L_60 - .L_59)
.L_59:
        /*019c*/ 	.word	0x00000000
        /*01a0*/ 	.short	0x0000
        /*01a2*/ 	.short	0x0000
        /*01a4*/ 	.byte	0x00, 0xf4, 0x21, 0x00


	//----- nvinfo : EIATTR_SPARSE_MMA_MASK
	.align		4
.L_60:
        /*01a8*/ 	.byte	0x03, 0x50
        /*01aa*/ 	.short	0x0000


	//----- nvinfo : EIATTR_MAXREG_COUNT
	.align		4
        /*01ac*/ 	.byte	0x03, 0x1b
        /*01ae*/ 	.short	0x00ff


	//----- nvinfo : EIATTR_NUM_BARRIERS
	.align		4
        /*01b0*/ 	.byte	0x02, 0x4c
        /*01b2*/ 	.byte	0x01
	.zero		1


	//----- nvinfo : EIATTR_COOP_GROUP_MASK_REGIDS
	.align		4
        /*01b4*/ 	.byte	0x04, 0x29
        /*01b6*/ 	.short	(.L_62 - .L_61)


	//   ....[0]....
.L_61:
        /*01b8*/ 	.word	0xffffffff


	//   ....[1]....
        /*01bc*/ 	.word	0xffffffff


	//   ....[2]....
        /*01c0*/ 	.word	0xffffffff


	//   ....[3]....
        /*01c4*/ 	.word	0xffffffff


	//   ....[4]....
        /*01c8*/ 	.word	0xffffffff


	//   ....[5]....
        /*01cc*/ 	.word	0xffffffff


	//   ....[6]....
        /*01d0*/ 	.word	0xffffffff


	//   ....[7]....
        /*01d4*/ 	.word	0xffffffff


	//   ....[8]....
        /*01d8*/ 	.word	0xffffffff


	//   ....[9]....
        /*01dc*/ 	.word	0xffffffff


	//   ....[10]....
        /*01e0*/ 	.word	0xffffffff


	//   ....[11]....
        /*01e4*/ 	.word	0xffffffff


	//   ....[12]....
        /*01e8*/ 	.word	0xffffffff


	//   ....[13]....
        /*01ec*/ 	.word	0xffffffff


	//   ....[14]....
        /*01f0*/ 	.word	0xffffffff


	//   ....[15]....
        /*01f4*/ 	.word	0xffffffff


	//   ....[16]....
        /*01f8*/ 	.word	0xffffffff


	//   ....[17]....
        /*01fc*/ 	.word	0xffffffff


	//   ....[18]....
        /*0200*/ 	.word	0xffffffff


	//   ....[19]....
        /*0204*/ 	.word	0xffffffff


	//----- nvinfo : EIATTR_COOP_GROUP_INSTR_OFFSETS
	.align		4
.L_62:
        /*0208*/ 	.byte	0x04, 0x28
        /*020a*/ 	.short	(.L_64 - .L_63)


	//   ....[0]....
.L_63:
        /*020c*/ 	.word	0x00002c40


	//   ....[1]....
        /*0210*/ 	.word	0x00002c50


	//   ....[2]....
        /*0214*/ 	.word	0x00002c60


	//   ....[3]....
        /*0218*/ 	.word	0x00002c70


	//   ....[4]....
        /*021c*/ 	.word	0x00002cc0


	//   ....[5]....
        /*0220*/ 	.word	0x00002cd0


	//   ....[6]....
        /*0224*/ 	.word	0x00002ce0


	//   ....[7]....
        /*0228*/ 	.word	0x00002cf0


	//   ....[8]....
        /*022c*/ 	.word	0x00002db0


	//   ....[9]....
        /*0230*/ 	.word	0x00002dd0


	//   ....[10]....
        /*0234*/ 	.word	0x00003250


	//   ....[11]....
        /*0238*/ 	.word	0x00003260


	//   ....[12]....
        /*023c*/ 	.word	0x00003270


	//   ....[13]....
        /*0240*/ 	.word	0x00003280


	//   ....[14]....
        /*0244*/ 	.word	0x000032d0


	//   ....[15]....
        /*0248*/ 	.word	0x000032e0


	//   ....[16]....
        /*024c*/ 	.word	0x000032f0


	//   ....[17]....
        /*0250*/ 	.word	0x00003300


	//   ....[18]....
        /*0254*/ 	.word	0x000033c0


	//   ....[19]....
        /*0258*/ 	.word	0x000033e0


	//----- nvinfo : EIATTR_VRC_CTA_INIT_COUNT
	.align		4
.L_64:
        /*025c*/ 	.byte	0x02, 0x4a
	.zero		1
	.zero		1


	//----- nvinfo : EIATTR_EXIT_INSTR_OFFSETS
	.align		4
        /*0260*/ 	.byte	0x04, 0x1c
        /*0262*/ 	.short	(.L_66 - .L_65)


	//   ....[0]....
.L_65:
        /*0264*/ 	.word	0x00005ba0


	//   ....[1]....
        /*0268*/ 	.word	0x00005bd0


	//----- nvinfo : EIATTR_REQNTID
	.align		4
.L_66:
        /*026c*/ 	.byte	0x04, 0x10
        /*026e*/ 	.short	(.L_68 - .L_67)
.L_67:
        /*0270*/ 	.word	0x00000080
        /*0274*/ 	.word	0x00000001
        /*0278*/ 	.word	0x00000001


	//----- nvinfo : EIATTR_CBANK_PARAM_SIZE
	.align		4
.L_68:
        /*027c*/ 	.byte	0x03, 0x19
        /*027e*/ 	.short	0x0088


	//----- nvinfo : EIATTR_PARAM_CBANK
	.align		4
        /*0280*/ 	.byte	0x04, 0x0a
        /*0282*/ 	.short	(.L_70 - .L_69)
	.align		4
.L_69:
        /*0284*/ 	.word	index@(.nv.constant0.attn_fwd)
        /*0288*/ 	.short	0x0380
        /*028a*/ 	.short	0x0088


	//----- nvinfo : EIATTR_SW_WAR
	.align		4
.L_70:
        /*028c*/ 	.byte	0x04, 0x36
        /*028e*/ 	.short	(.L_72 - .L_71)
.L_71:
        /*0290*/ 	.word	0x00000008
.L_72:


//--------------------- .nv.compat                --------------------------
	.section	.nv.compat,"",@"SHT_CUDA_COMPAT_INFO"
	.align	4
        /*0000*/ 	.byte	0x02, 0x02, 0x02, 0x00, 0x02, 0x05, 0x05, 0x00, 0x02, 0x03, 0x00, 0x00, 0x02, 0x06, 0x01, 0x00


//--------------------- .nv.callgraph             --------------------------
	.section	.nv.callgraph,"",@"SHT_CUDA_CALLGRAPH"
	.align	4
	.sectionentsize	8
	.align		4
        /*0000*/ 	.word	0x00000000
	.align		4
        /*0004*/ 	.word	0xffffffff
	.align		4
        /*0008*/ 	.word	0x00000000
	.align		4
        /*000c*/ 	.word	0xfffffffe
	.align		4
        /*0010*/ 	.word	0x00000000
	.align		4
        /*0014*/ 	.word	0xfffffffd
	.align		4
        /*0018*/ 	.word	0x00000000
	.align		4
        /*001c*/ 	.word	0xfffffffc


//--------------------- .nv.constant4             --------------------------
	.section	.nv.constant4,"a",@progbits
	.align	8
	.align		8
.nv.constant4:
        /*0000*/ 	.dword	_$_str


//--------------------- .text.attn_fwd            --------------------------
	.section	.text.attn_fwd,"ax",@progbits
	.align	128
        .global         attn_fwd
        .type           attn_fwd,@function
        .size           attn_fwd,(.L_x_3 - attn_fwd)
        .other          attn_fwd,@"STO_CUDA_ENTRY STV_DEFAULT"
attn_fwd:
.text.attn_fwd:
[----:B------:R-:W0:Y:S01]  /*0000*/  LDC R1, c[0x0][0x37c] ;  /* 0x0000df00ff017b82 */ /* 0x000e220000000800 */
[----:B------:R-:W1:Y:S07]  /*0010*/  S2R R201, SR_TID.X ;  /* 0x0000000000c97919 */ /* 0x000e6e0000002100 */
[----:B------:R-:W2:Y:S01]  /*0020*/  S2UR UR8, SR_CTAID.Y ;  /* 0x00000000000879c3 */ /* 0x000ea20000002600 */
[----:B------:R-:W2:Y:S01]  /*0030*/  LDCU.64 UR4, c[0x0][0x3b0] ;  /* 0x00007600ff0477ac */ /* 0x000ea20008000a00 */
[----:B------:R-:W3:Y:S01]  /*0040*/  S2R R0, SR_CTAID.X ;  /* 0x0000000000007919 */ /* 0x000ee20000002500 */
[----:B------:R-:W4:Y:S05]  /*0050*/  LDCU.64 UR12, c[0x0][0x358] ;  /* 0x00006b00ff0c77ac */ /* 0x000f2a0008000a00 */
[----:B------:R-:W5:Y:S08]  /*0060*/  LDC R29, c[0x0][0x3b8] ;  /* 0x0000ee00ff1d7b82 */ /* 0x000f700000000800 */
[----:B------:R-:W0:Y:S01]  /*0070*/  LDC.64 R26, c[0x0][0x380] ;  /* 0x0000e000ff1a7b82 */ /* 0x000e220000000a00 */
[----:B--2---:R-:W-:Y:S01]  /*0080*/  UIMAD UR4, UR8, UR4, URZ ;  /* 0x00000004080472a4 */ /* 0x004fe2000f8e02ff */
[----:B-1----:R-:W-:-:S05]  /*0090*/  LOP3.LUT R219, R201, 0x1f, RZ, 0xc0, !PT ;  /* 0x0000001fc9db7812 */ /* 0x002fca00078ec0ff */
[----:B---3--:R-:W-:Y:S01]  /*00a0*/  IMAD R219, R0, 0x20, R219 ;  /* 0x0000002000db7824 */ /* 0x008fe200078e02db */
[----:B------:R-:W-:-:S03]  /*00b0*/  SHF.R.U32.HI R0, RZ, 0x5, R201 ;  /* 0x00000005ff007819 */ /* 0x000fc600000116c9 */
[----:B------:R-:W-:Y:S01]  /*00c0*/  IMAD R3, R219, UR5, RZ ;  /* 0x00000005db037c24 */ /* 0x000fe2000f8e02ff */
[----:B------:R-:W-:Y:S01]  /*00d0*/  SGXT.U32 R0, R0, 0x2 ;  /* 0x000000020000781a */ /* 0x000fe20000000000 */
[----:B------:R-:W-:-:S03]  /*00e0*/  USHF.R.S32.HI UR5, URZ, 0x1f, UR4 ;  /* 0x0000001fff057899 */ /* 0x000fc60008011404 */
[----:B0-----:R-:W-:Y:S01]  /*00f0*/  IADD3 R25, P0, P1, R3, UR4, R26 ;  /* 0x0000000403197c10 */ /* 0x001fe2000f91e01a */
[----:B-----5:R-:W-:Y:S01]  /*0100*/  IMAD R0, R0, R29, RZ ;  /* 0x0000001d00007224 */ /* 0x020fe200078e02ff */
[----:B------:R-:W-:-:S03]  /*0110*/  SHF.R.S32.HI R2, RZ, 0x1f, R3 ;  /* 0x0000001fff027819 */ /* 0x000fc60000011403 */
[C---:B------:R-:W-:Y:S01]  /*0120*/  IMAD R5, R29.reuse, 0x4, R0 ;  /* 0x000000041d057824 */ /* 0x040fe200078e0200 */
[----:B------:R-:W-:Y:S02]  /*0130*/  IADD3.X R27, PT, PT, R2, UR5, R27, P0, P1 ;  /* 0x00000005021b7c10 */ /* 0x000fe400087e241b */
[CC--:B------:R-:W-:Y:S01]  /*0140*/  IADD3 R2, P0, PT, R0.reuse, R25.reuse, RZ ;  /* 0x0000001900027210 */ /* 0x0c0fe20007f1e0ff */
[----:B------:R-:W-:Y:S01]  /*0150*/  IMAD R7, R29, 0x4, R5 ;  /* 0x000000041d077824 */ /* 0x000fe200078e0205 */
[----:B------:R-:W-:Y:S02]  /*0160*/  IADD3 R4, P1, PT, R5, R25, RZ ;  /* 0x0000001905047210 */ /* 0x000fe40007f3e0ff */
[----:B------:R-:W-:Y:S01]  /*0170*/  LEA.HI.X.SX32 R3, R0, R27, 0x1, P0 ;  /* 0x0000001b00037211 */ /* 0x000fe200000f0eff */
[----:B------:R-:W-:Y:S01]  /*0180*/  IMAD R0, R29, 0x4, R7 ;  /* 0x000000041d007824 */ /* 0x000fe200078e0207 */
[----:B------:R-:W-:Y:S02]  /*0190*/  IADD3 R6, P0, PT, R7, R25, RZ ;  /* 0x0000001907067210 */ /* 0x000fe40007f1e0ff */
[-C--:B------:R-:W-:Y:S01]  /*01a0*/  LEA.HI.X.SX32 R5, R5, R27.reuse, 0x1, P1 ;  /* 0x0000001b05057211 */ /* 0x080fe200008f0eff */
[----:B----4-:R0:W2:Y:S01]  /*01b0*/  LDG.E.U8 R15, desc[UR12][R2.64] ;  /* 0x0000000c020f7981 */ /* 0x0100a2000c1e1100 */
[----:B------:R-:W-:Y:S01]  /*01c0*/  LEA.HI.X.SX32 R7, R7, R27, 0x1, P0 ;  /* 0x0000001b07077211 */ /* 0x000fe200000f0eff */
[C---:B------:R-:W-:Y:S01]  /*01d0*/  IMAD R11, R29.reuse, 0x4, R0 ;  /* 0x000000041d0b7824 */ /* 0x040fe200078e0200 */
[C---:B------:R-:W-:Y:S01]  /*01e0*/  IADD3 R8, P0, PT, R0.reuse, R25, RZ ;  /* 0x0000001900087210 */ /* 0x040fe20007f1e0ff */
[----:B------:R1:W2:Y:S03]  /*01f0*/  LDG.E.U8 R16, desc[UR12][R4.64] ;  /* 0x0000000c04107981 */ /* 0x0002a6000c1e1100 */
[----:B------:R-:W-:Y:S01]  /*0200*/  LEA.HI.X.SX32 R9, R0, R27, 0x1, P0 ;  /* 0x0000001b00097211 */ /* 0x000fe200000f0eff */
[----:B------:R-:W-:Y:S01]  /*0210*/  IMAD R0, R29, 0x4, R11 ;  /* 0x000000041d007824 */ /* 0x000fe200078e020b */
[----:B------:R-:W-:Y:S01]  /*0220*/  IADD3 R10, P0, PT, R11, R25, RZ ;  /* 0x000000190b0a7210 */ /* 0x000fe20007f1e0ff */
[----:B------:R-:W3:Y:S02]  /*0230*/  LDG.E.U8 R17, desc[UR12][R6.64] ;  /* 0x0000000c06117981 */ /* 0x000ee4000c1e1100 */
[----:B------:R-:W-:Y:S01]  /*0240*/  IMAD R13, R29, 0x4, R0 ;  /* 0x000000041d0d7824 */ /* 0x000fe200078e0200 */
[----:B------:R-:W-:Y:S01]  /*0250*/  LEA.HI.X.SX32 R11, R11, R27, 0x1, P0 ;  /* 0x0000001b0b0b7211 */ /* 0x000fe200000f0eff */
[----:B------:R4:W3:Y:S01]  /*0260*/  LDG.E.U8 R18, desc[UR12][R8.64] ;  /* 0x0000000c08127981 */ /* 0x0008e2000c1e1100 */
[CC--:B0-----:R-:W-:Y:S01]  /*0270*/  IADD3 R2, P0, PT, R0.reuse, R25.reuse, RZ ;  /* 0x0000001900027210 */ /* 0x0c1fe20007f1e0ff */
[----:B------:R-:W-:Y:S01]  /*0280*/  IMAD R14, R29, 0x4, R13 ;  /* 0x000000041d0e7824 */ /* 0x000fe200078e020d */
[----:B------:R-:W-:Y:S01]  /*0290*/  IADD3 R12, P1, PT, R13, R25, RZ ;  /* 0x000000190d0c7210 */ /* 0x000fe20007f3e0ff */
[----:B------:R0:W5:Y:S01]  /*02a0*/  LDG.E.U8 R19, desc[UR12][R10.64] ;  /* 0x0000000c0a137981 */ /* 0x000162000c1e1100 */
[----:B------:R-:W-:Y:S01]  /*02b0*/  LEA.HI.X.SX32 R3, R0, R27, 0x1, P0 ;  /* 0x0000001b00037211 */ /* 0x000fe200000f0eff */
[----:B------:R-:W-:Y:S01]  /*02c0*/  IMAD R0, R29, 0x4, R14 ;  /* 0x000000041d007824 */ /* 0x000fe200078e020e */
[----:B-1----:R-:W-:-:S02]  /*02d0*/  IADD3 R4, P0, PT, R14, R25, RZ ;  /* 0x000000190e047210 */ /* 0x002fc40007f1e0ff */
[-C--:B------:R-:W-:Y:S01]  /*02e0*/  LEA.HI.X.SX32 R13, R13, R27.reuse, 0x1, P1 ;  /* 0x0000001b0d0d7211 */ /* 0x080fe200008f0eff */
[----:B------:R1:W5:Y:S01]  /*02f0*/  LDG.E.U8 R20, desc[UR12][R2.64] ;  /* 0x0000000c02147981 */ /* 0x000362000c1e1100 */
[----:B------:R-:W-:Y:S01]  /*0300*/  LEA.HI.X.SX32 R5, R14, R27, 0x1, P0 ;  /* 0x0000001b0e057211 */ /* 0x000fe200000f0eff */
[C---:B----4-:R-:W-:Y:S01]  /*0310*/  IMAD R9, R29.reuse, 0x4, R0 ;  /* 0x000000041d097824 */ /* 0x050fe200078e0200 */
[C---:B------:R-:W-:Y:S01]  /*0320*/  IADD3 R6, P0, PT, R0.reuse, R25, RZ ;  /* 0x0000001900067210 */ /* 0x040fe20007f1e0ff */
[----:B------:R4:W5:Y:S03]  /*0330*/  LDG.E.U8 R21, desc[UR12][R12.64] ;  /* 0x0000000c0c157981 */ /* 0x000966000c1e1100 */
[----:B------:R-:W-:Y:S01]  /*0340*/  LEA.HI.X.SX32 R7, R0, R27, 0x1, P0 ;  /* 0x0000001b00077211 */ /* 0x000fe200000f0eff */
[----:B------:R-:W-:Y:S01]  /*0350*/  IMAD R0, R29, 0x4, R9 ;  /* 0x000000041d007824 */ /* 0x000fe200078e0209 */
[-C--:B------:R-:W-:Y:S01]  /*0360*/  IADD3 R8, P0, PT, R9, R25.reuse, RZ ;  /* 0x0000001909087210 */ /* 0x080fe20007f1e0ff */
[----:B------:R4:W5:Y:S02]  /*0370*/  LDG.E.U8 R22, desc[UR12][R4.64] ;  /* 0x0000000c04167981 */ /* 0x000964000c1e1100 */
[----:B------:R-:W-:Y:S01]  /*0380*/  IMAD R14, R29, 0x4, R0 ;  /* 0x000000041d0e7824 */ /* 0x000fe200078e0200 */
[----:B0-----:R-:W-:Y:S01]  /*0390*/  IADD3 R10, P1, PT, R0, R25, RZ ;  /* 0x00000019000a7210 */ /* 0x001fe20007f3e0ff */
[----:B------:R0:W5:Y:S01]  /*03a0*/  LDG.E.U8 R23, desc[UR12][R6.64] ;  /* 0x0000000c06177981 */ /* 0x000162000c1e1100 */
[----:B------:R-:W-:-:S02]  /*03b0*/  LEA.HI.X.SX32 R9, R9, R27, 0x1, P0 ;  /* 0x0000001b09097211 */ /* 0x000fc400000f0eff */
[----:B------:R-:W-:Y:S01]  /*03c0*/  LEA.HI.X.SX32 R11, R0, R27, 0x1, P1 ;  /* 0x0000001b000b7211 */ /* 0x000fe200008f0eff */
[C---:B------:R-:W-:Y:S01]  /*03d0*/  IMAD R0, R29.reuse, 0x4, R14 ;  /* 0x000000041d007824 */ /* 0x040fe200078e020e */
[C---:B-1----:R-:W-:Y:S01]  /*03e0*/  IADD3 R2, P0, PT, R14.reuse, R25, RZ ;  /* 0x000000190e027210 */ /* 0x042fe20007f1e0ff */
[----:B------:R1:W5:Y:S02]  /*03f0*/  LDG.E.U8 R24, desc[UR12][R8.64] ;  /* 0x0000000c08187981 */ /* 0x000364000c1e1100 */
[C---:B----4-:R-:W-:Y:S01]  /*0400*/  IMAD R13, R29.reuse, 0x4, R0 ;  /* 0x000000041d0d7824 */ /* 0x050fe200078e0200 */
[----:B------:R-:W-:Y:S01]  /*0410*/  LEA.HI.X.SX32 R3, R14, R27, 0x1, P0 ;  /* 0x0000001b0e037211 */ /* 0x000fe200000f0eff */
[----:B------:R-:W4:Y:S01]  /*0420*/  LDG.E.U8 R10, desc[UR12][R10.64] ;  /* 0x0000000c0a0a7981 */ /* 0x000f22000c1e1100 */
[----:B------:R-:W-:Y:S01]  /*0430*/  IADD3 R4, P0, PT, R0, R25, RZ ;  /* 0x0000001900047210 */ /* 0x000fe20007f1e0ff */
[----:B------:R-:W-:-:S03]  /*0440*/  IMAD R14, R29, 0x4, R13 ;  /* 0x000000041d0e7824 */ /* 0x000fc600078e020d */
[----:B------:R-:W-:Y:S01]  /*0450*/  LEA.HI.X.SX32 R5, R0, R27, 0x1, P0 ;  /* 0x0000001b00057211 */ /* 0x000fe200000f0eff */
[----:B------:R-:W-:Y:S01]  /*0460*/  IMAD R0, R29, 0x4, R14 ;  /* 0x000000041d007824 */ /* 0x000fe200078e020e */
[CC--:B0-----:R-:W-:Y:S01]  /*0470*/  IADD3 R6, P0, PT, R13.reuse, R25.reuse, RZ ;  /* 0x000000190d067210 */ /* 0x0c1fe20007f1e0ff */
[----:B------:R0:W4:Y:S01]  /*0480*/  LDG.E.U8 R3, desc[UR12][R2.64] ;  /* 0x0000000c02037981 */ /* 0x000122000c1e1100 */
[----:B------:R-:W-:Y:S02]  /*0490*/  IADD3 R12, P1, PT, R14, R25, RZ ;  /* 0x000000190e0c7210 */ /* 0x000fe40007f3e0ff */
[----:B------:R-:W-:Y:S01]  /*04a0*/  LEA.HI.X.SX32 R7, R13, R27, 0x1, P0 ;  /* 0x0000001b0d077211 */ /* 0x000fe200000f0eff */
[----:B------:R-:W4:Y:S01]  /*04b0*/  LDG.E.U8 R4, desc[UR12][R4.64] ;  /* 0x0000000c04047981 */ /* 0x000f22000c1e1100 */
[----:B-1----:R-:W-:Y:S02]  /*04c0*/  IADD3 R8, P0, PT, R0, R25, RZ ;  /* 0x0000001900087210 */ /* 0x002fe40007f1e0ff */
[----:B------:R-:W-:-:S02]  /*04d0*/  LEA.HI.X.SX32 R13, R14, R27, 0x1, P1 ;  /* 0x0000001b0e0d7211 */ /* 0x000fc400008f0eff */
[----:B------:R-:W-:Y:S01]  /*04e0*/  LEA.HI.X.SX32 R9, R0, R27, 0x1, P0 ;  /* 0x0000001b00097211 */ /* 0x000fe200000f0eff */
[----:B------:R1:W4:Y:S04]  /*04f0*/  LDG.E.U8 R7, desc[UR12][R6.64] ;  /* 0x0000000c06077981 */ /* 0x000328000c1e1100 */
[----:B------:R-:W4:Y:S04]  /*0500*/  LDG.E.U8 R12, desc[UR12][R12.64] ;  /* 0x0000000c0c0c7981 */ /* 0x000f28000c1e1100 */
[----:B------:R1:W4:Y:S01]  /*0510*/  LDG.E.U8 R9, desc[UR12][R8.64] ;  /* 0x0000000c08097981 */ /* 0x000322000c1e1100 */
[----:B------:R-:W1:Y:S01]  /*0520*/  S2UR UR7, SR_CgaCtaId ;  /* 0x00000000000779c3 */ /* 0x000e620000008800 */
[----:B0-----:R-:W-:-:S02]  /*0530*/  LOP3.LUT R2, R201, 0x3f, RZ, 0xc0, !PT ;  /* 0x0000003fc9027812 */ /* 0x001fc400078ec0ff */
[--C-:B------:R-:W-:Y:S02]  /*0540*/  SHF.R.S32.HI R0, RZ, 0x6, R201.reuse ;  /* 0x00000006ff007819 */ /* 0x100fe400000114c9 */
[--C-:B-1----:R-:W-:Y:S01]  /*0550*/  SHF.R.S32.HI R6, RZ, 0x3, R201.reuse ;  /* 0x00000003ff067819 */ /* 0x102fe200000114c9 */
[----:B------:R-:W-:Y:S02]  /*0560*/  IMAD.SHL.U32 R11, R2, 0x2, RZ ;  /* 0x00000002020b7824 */ /* 0x000fe400078e00ff */
[----:B------:R-:W-:Y:S01]  /*0570*/  IMAD.SHL.U32 R8, R201, 0x20, RZ ;  /* 0x00000020c9087824 */ /* 0x000fe200078e00ff */
[----:B------:R-:W-:Y:S02]  /*0580*/  SGXT R0, R0, 0x1 ;  /* 0x000000010000781a */ /* 0x000fe40000000200 */
[----:B------:R-:W-:Y:S02]  /*0590*/  SGXT R6, R6, 0x1 ;  /* 0x000000010606781a */ /* 0x000fe40000000200 */
[----:B------:R-:W-:Y:S01]  /*05a0*/  LOP3.LUT R8, R8, 0x400, RZ, 0xc0, !PT ;  /* 0x0000040008087812 */ /* 0x000fe200078ec0ff */
[----:B------:R-:W-:Y:S01]  /*05b0*/  UMOV UR4, 0x400 ;  /* 0x0000040000047882 */ /* 0x000fe20000000000 */
[----:B------:R-:W-:-:S02]  /*05c0*/  SHF.R.S32.HI R13, RZ, 0x4, R201 ;  /* 0x00000004ff0d7819 */ /* 0x000fc400000114c9 */
[----:B------:R-:W-:Y:S01]  /*05d0*/  LOP3.LUT R0, R11, 0x90, R0, 0x78, !PT ;  /* 0x000000900b007812 */ /* 0x000fe200078e7800 */
[C---:B------:R-:W-:Y:S01]  /*05e0*/  IMAD R8, R201.reuse, 0x8000, R8 ;  /* 0x00008000c9087824 */ /* 0x040fe200078e0208 */
[----:B------:R-:W-:Y:S02]  /*05f0*/  LOP3.LUT R204, R201, 0x7, RZ, 0xc0, !PT ;  /* 0x00000007c9cc7812 */ /* 0x000fe400078ec0ff */
[----:B------:R-:W-:Y:S01]  /*0600*/  LOP3.LUT R11, R6, 0x240, RZ, 0xc0, !PT ;  /* 0x00000240060b7812 */ /* 0x000fe200078ec0ff */
[----:B------:R-:W-:Y:S01]  /*0610*/  ULEA UR7, UR7, UR4, 0x18 ;  /* 0x0000000407077291 */ /* 0x000fe2000f8ec0ff */
[----:B------:R-:W-:Y:S01]  /*0620*/  SGXT R13, R13, 0x1 ;  /* 0x000000010d0d781a */ /* 0x000fe20000000200 */
[C---:B------:R-:W-:Y:S01]  /*0630*/  IMAD.SHL.U32 R203, R201.reuse, 0x4, RZ ;  /* 0x00000004c9cb7824 */ /* 0x040fe200078e00ff */
[----:B------:R-:W-:Y:S01]  /*0640*/  LOP3.LUT R5, R201, 0x40, RZ, 0xc0, !PT ;  /* 0x00000040c9057812 */ /* 0x000fe200078ec0ff */
[----:B------:R-:W0:Y:S01]  /*0650*/  LDCU UR4, c[0x0][0x3f0] ;  /* 0x00007e00ff0477ac */ /* 0x000e220008000800 */
[----:B------:R-:W-:-:S02]  /*0660*/  LOP3.LUT R14, R13, 0x404, RZ, 0xc0, !PT ;  /* 0x000004040d0e7812 */ /* 0x000fc400078ec0ff */
[----:B------:R-:W-:Y:S01]  /*0670*/  LOP3.LUT R8, R8, 0xffff, RZ, 0xc0, !PT ;  /* 0x0000ffff08087812 */ /* 0x000fe200078ec0ff */
[----:B------:R-:W-:Y:S01]  /*0680*/  IMAD.SHL.U32 R5, R5, 0x4, RZ ;  /* 0x0000000405057824 */ /* 0x000fe200078e00ff */
[----:B------:R-:W-:Y:S02]  /*0690*/  LOP3.LUT R14, R14, 0x80, R203, 0xf8, !PT ;  /* 0x000000800e0e7812 */ /* 0x000fe400078ef8cb */
[----:B------:R-:W-:-:S04]  /*06a0*/  SHF.R.U32.HI R8, RZ, 0x9, R8 ;  /* 0x00000009ff087819 */ /* 0x000fc80000011608 */
[----:B------:R-:W-:Y:S02]  /*06b0*/  LOP3.LUT R205, R5, 0xffff, R8, 0xf8, !PT ;  /* 0x0000ffff05cd7812 */ /* 0x000fe400078ef808 */
[----:B------:R-:W-:Y:S01]  /*06c0*/  LOP3.LUT R5, R0, 0x20, RZ, 0x3c, !PT ;  /* 0x0000002000057812 */ /* 0x000fe200078e3cff */
[----:B0-----:R-:W-:Y:S01]  /*06d0*/  UISETP.GE.AND UP0, UPT, UR4, 0x1, UPT ;  /* 0x000000010400788c */ /* 0x001fe2000bf06270 */
[----:B------:R-:W-:Y:S01]  /*06e0*/  LOP3.LUT R220, R201, 0x7f, RZ, 0xc0, !PT ;  /* 0x0000007fc9dc7812 */ /* 0x000fe200078ec0ff */
[----:B------:R-:W-:Y:S01]  /*06f0*/  IMAD.MOV.U32 R106, RZ, RZ, -0x800000 ;  /* 0xff800000ff6a7424 */ /* 0x000fe200078e00ff */
[----:B------:R-:W-:Y:S01]  /*0700*/  CS2R R56, SRZ ;  /* 0x0000000000387805 */ /* 0x000fe2000001ff00 */
[----:B------:R-:W-:Y:S01]  /*0710*/  IMAD.MOV.U32 R107, RZ, RZ, -0x800000 ;  /* 0xff800000ff6b7424 */ /* 0x000fe200078e00ff */
[----:B------:R-:W-:Y:S01]  /*0720*/  CS2R R58, SRZ ;  /* 0x00000000003a7805 */ /* 0x000fe2000001ff00 */
[----:B------:R-:W-:Y:S01]  /*0730*/  IMAD.MOV.U32 R109, RZ, RZ, -0x800000 ;  /* 0xff800000ff6d7424 */ /* 0x000fe200078e00ff */
[----:B------:R-:W-:Y:S01]  /*0740*/  CS2R R60, SRZ ;  /* 0x00000000003c7805 */ /* 0x000fe2000001ff00 */
[----:B------:R-:W-:Y:S01]  /*0750*/  IMAD.MOV.U32 R108, RZ, RZ, -0x800000 ;  /* 0xff800000ff6c7424 */ /* 0x000fe200078e00ff */
[----:B------:R-:W-:Y:S01]  /*0760*/  CS2R R62, SRZ ;  /* 0x00000000003e7805 */ /* 0x000fe2000001ff00 */
[----:B------:R-:W-:Y:S01]  /*0770*/  IMAD.MOV.U32 R228, RZ, RZ, 0x3f800000 ;  /* 0x3f800000ffe47424 */ /* 0x000fe200078e00ff */
[----:B------:R-:W-:Y:S01]  /*0780*/  CS2R R64, SRZ ;  /* 0x0000000000407805 */ /* 0x000fe2000001ff00 */
[----:B------:R-:W-:Y:S01]  /*0790*/  IMAD.MOV.U32 R229, RZ, RZ, 0x3f800000 ;  /* 0x3f800000ffe57424 */ /* 0x000fe200078e00ff */
[----:B------:R-:W-:Y:S01]  /*07a0*/  CS2R R66, SRZ ;  /* 0x0000000000427805 */ /* 0x000fe2000001ff00 */
[----:B------:R-:W-:Y:S01]  /*07b0*/  IMAD.MOV.U32 R226, RZ, RZ, 0x3f800000 ;  /* 0x3f800000ffe27424 */ /* 0x000fe200078e00ff */
[----:B------:R-:W-:Y:S01]  /*07c0*/  ISETP.GE.U32.AND P0, PT, R220, 0x20, PT ;  /* 0x00000020dc00780c */ /* 0x000fe20003f06070 */
[----:B------:R-:W-:Y:S01]  /*07d0*/  IMAD.MOV.U32 R227, RZ, RZ, 0x3f800000 ;  /* 0x3f800000ffe37424 */ /* 0x000fe200078e00ff */
[----:B------:R-:W-:-:S02]  /*07e0*/  CS2R R52, SRZ ;  /* 0x0000000000347805 */ /* 0x000fc4000001ff00 */
[----:B------:R-:W-:Y:S01]  /*07f0*/  CS2R R54, SRZ ;  /* 0x0000000000367805 */ /* 0x000fe2000001ff00 */
[----:B--2---:R-:W-:Y:S02]  /*0800*/  IMAD R15, R16, 0x100, R15 ;  /* 0x00000100100f7824 */ /* 0x004fe400078e020f */
[----:B------:R-:W-:-:S03]  /*0810*/  IMAD R16, R204, 0x8, R11 ;  /* 0x00000008cc107824 */ /* 0x000fc600078e020b */
[----:B------:R-:W-:Y:S01]  /*0820*/  F2FP.F16.E4M3.UNPACK_B R15, R15 ;  /* 0x0000000fff0f723e */ /* 0x000fe200020006ff */
[----:B---3--:R-:W-:Y:S01]  /*0830*/  IMAD R17, R18, 0x100, R17 ;  /* 0x0000010012117824 */ /* 0x008fe200078e0211 */
[----:B------:R-:W-:-:S04]  /*0840*/  LOP3.LUT R11, R16, 0x40, R201, 0x78, !PT ;  /* 0x00000040100b7812 */ /* 0x000fc800078e78c9 */
[----:B------:R-:W-:Y:S01]  /*0850*/  F2FP.F16.E4M3.UNPACK_B R17, R17 ;  /* 0x00000011ff11723e */ /* 0x000fe200020006ff */
[----:B-----5:R-:W-:Y:S02]  /*0860*/  IMAD R19, R20, 0x100, R19 ;  /* 0x0000010014137824 */ /* 0x020fe400078e0213 */
[----:B------:R-:W-:-:S03]  /*0870*/  IMAD R21, R22, 0x100, R21 ;  /* 0x0000010016157824 */ /* 0x000fc600078e0215 */
[----:B------:R-:W-:Y:S02]  /*0880*/  F2FP.F16.E4M3.UNPACK_B R19, R19 ;  /* 0x00000013ff13723e */ /* 0x000fe400020006ff */
[----:B------:R-:W-:Y:S01]  /*0890*/  F2FP.F16.E4M3.UNPACK_B R21, R21 ;  /* 0x00000015ff15723e */ /* 0x000fe200020006ff */
[----:B------:R-:W-:Y:S02]  /*08a0*/  IMAD R23, R24, 0x100, R23 ;  /* 0x0000010018177824 */ /* 0x000fe400078e0217 */
[----:B----4-:R-:W-:-:S05]  /*08b0*/  IMAD R3, R3, 0x100, R10 ;  /* 0x0000010003037824 */ /* 0x010fca00078e020a */
[----:B------:R-:W-:Y:S01]  /*08c0*/  F2FP.F16.E4M3.UNPACK_B R3, R3 ;  /* 0x00000003ff03723e */ /* 0x000fe200020006ff */
[----:B------:R-:W-:-:S04]  /*08d0*/  IMAD R4, R7, 0x100, R4 ;  /* 0x0000010007047824 */ /* 0x000fc800078e0204 */
[----:B------:R0:W-:Y:S01]  /*08e0*/  STS.U16 [R0+UR7+0xa00], R3 ;  /* 0x000a000300007988 */ /* 0x0001e20008000407 */
[----:B------:R-:W-:Y:S01]  /*08f0*/  F2FP.F16.E4M3.UNPACK_B R23, R23 ;  /* 0x00000017ff17723e */ /* 0x000fe200020006ff */
[----:B------:R-:W-:Y:S01]  /*0900*/  IMAD R9, R9, 0x100, R12 ;  /* 0x0000010009097824 */ /* 0x000fe200078e020c */
[----:B------:R-:W-:Y:S02]  /*0910*/  F2FP.F16.E4M3.UNPACK_B R4, R4 ;  /* 0x00000004ff04723e */ /* 0x000fe400020006ff */
[----:B0-----:R-:W-:Y:S02]  /*0920*/  PRMT R3, R21, 0x7632, R3 ;  /* 0x0000763215037816 */ /* 0x001fe40000000003 */
[----:B------:R-:W-:Y:S02]  /*0930*/  F2FP.F16.E4M3.UNPACK_B R9, R9 ;  /* 0x00000009ff09723e */ /* 0x000fe400020006ff */
[----:B------:R-:W-:Y:S02]  /*0940*/  LOP3.LUT R202, R14, R11, RZ, 0xfc, !PT ;  /* 0x0000000b0eca7212 */ /* 0x000fe400078efcff */
[----:B------:R-:W-:-:S02]  /*0950*/  PRMT R7, R15, 0x7632, R7 ;  /* 0x000076320f077816 */ /* 0x000fc40000000007 */
[----:B------:R-:W-:Y:S02]  /*0960*/  PRMT R8, R17, 0x7632, R8 ;  /* 0x0000763211087816 */ /* 0x000fe40000000008 */
[----:B------:R-:W-:Y:S02]  /*0970*/  PRMT R10, R19, 0x7632, R10 ;  /* 0x00007632130a7816 */ /* 0x000fe4000000000a */
[----:B------:R-:W-:Y:S02]  /*0980*/  PRMT R11, R23, 0x7632, R11 ;  /* 0x00007632170b7816 */ /* 0x000fe4000000000b */
[----:B------:R-:W-:Y:S02]  /*0990*/  PRMT R12, R3, 0x7632, R12 ;  /* 0x00007632030c7816 */ /* 0x000fe4000000000c */
[----:B------:R-:W-:Y:S02]  /*09a0*/  PRMT R13, R4, 0x7632, R13 ;  /* 0x00007632040d7816 */ /* 0x000fe4000000000d */
[----:B------:R-:W-:Y:S01]  /*09b0*/  PRMT R14, R9, 0x7632, R14 ;  /* 0x00007632090e7816 */ /* 0x000fe2000000000e */
[----:B------:R-:W-:Y:S04]  /*09c0*/  STS.U16 [R0+UR7], R15 ;  /* 0x0000000f00007988 */ /* 0x000fe80008000407 */
[----:B------:R-:W-:Y:S04]  /*09d0*/  STS.U16 [R0+UR7+0x200], R17 ;  /* 0x0002001100007988 */ /* 0x000fe80008000407 */
[----:B------:R-:W-:Y:S04]  /*09e0*/  STS.U16 [R0+UR7+0x400], R19 ;  /* 0x0004001300007988 */ /* 0x000fe80008000407 */
[----:B------:R-:W-:Y:S04]  /*09f0*/  STS.U16 [R0+UR7+0x600], R21 ;  /* 0x0006001500007988 */ /* 0x000fe80008000407 */
[----:B------:R-:W-:Y:S04]  /*0a00*/  STS.U16 [R0+UR7+0x800], R23 ;  /* 0x0008001700007988 */ /* 0x000fe80008000407 */
[----:B------:R-:W-:Y:S04]  /*0a10*/  STS.U16 [R0+UR7+0xc00], R4 ;  /* 0x000c000400007988 */ /* 0x000fe80008000407 */
[----:B------:R0:W-:Y:S04]  /*0a20*/  STS.U16 [R0+UR7+0xe00], R9 ;  /* 0x000e000900007988 */ /* 0x0001e80008000407 */
[----:B------:R1:W-:Y:S04]  /*0a30*/  STS.U16 [R5+UR7+0x100], R7 ;  /* 0x0001000705007988 */ /* 0x0003e80008000407 */
[----:B------:R1:W-:Y:S04]  /*0a40*/  STS.U16 [R5+UR7+0x300], R8 ;  /* 0x0003000805007988 */ /* 0x0003e80008000407 */
[----:B------:R1:W-:Y:S04]  /*0a50*/  STS.U16 [R5+UR7+0x500], R10 ;  /* 0x0005000a05007988 */ /* 0x0003e80008000407 */
[----:B------:R1:W-:Y:S04]  /*0a60*/  STS.U16 [R5+UR7+0x700], R3 ;  /* 0x0007000305007988 */ /* 0x0003e80008000407 */
[----:B------:R1:W-:Y:S04]  /*0a70*/  STS.U16 [R5+UR7+0x900], R11 ;  /* 0x0009000b05007988 */ /* 0x0003e80008000407 */
[----:B------:R1:W-:Y:S04]  /*0a80*/  STS.U16 [R5+UR7+0xb00], R12 ;  /* 0x000b000c05007988 */ /* 0x0003e80008000407 */
[----:B------:R1:W-:Y:S04]  /*0a90*/  STS.U16 [R5+UR7+0xd00], R13 ;  /* 0x000d000d05007988 */ /* 0x0003e80008000407 */
[----:B------:R1:W-:Y:S01]  /*0aa0*/  STS.U16 [R5+UR7+0xf00], R14 ;  /* 0x000f000e05007988 */ /* 0x0003e20008000407 */
[----:B0-----:R-:W-:-:S05]  /*0ab0*/  IMAD.SHL.U32 R0, R201, 0x2, RZ ;  /* 0x00000002c9007824 */ /* 0x001fca00078e00ff */
[----:B------:R-:W-:Y:S01]  /*0ac0*/  LOP3.LUT R205, R205, 0x3c, R0, 0xf8, !PT ;  /* 0x0000003ccdcd7812 */ /* 0x000fe200078ef800 */
[----:B------:R-:W-:Y:S06]  /*0ad0*/  BRA.U !UP0, `(.L_x_0) ;  /* 0x0000003908d47547 */ /* 0x000fec000b800000 */
[----:B------:R-:W0:Y:S01]  /*0ae0*/  LDC.64 R134, c[0x0][0x3c0] ;  /* 0x0000f000ff867b82 */ /* 0x000e220000000a00 */
[----:B------:R-:W-:Y:S01]  /*0af0*/  SHF.R.U32.HI R4, RZ, 0x6, R201 ;  /* 0x00000006ff047819 */ /* 0x000fe200000116c9 */
[C---:B-1----:R-:W-:Y:S01]  /*0b00*/  IMAD.SHL.U32 R3, R201.reuse, 0x8, RZ ;  /* 0x00000008c9037824 */ /* 0x042fe200078e00ff */
[----:B------:R-:W1:Y:S01]  /*0b10*/  LDCU UR4, c[0x0][0x3c8] ;  /* 0x00007900ff0477ac */ /* 0x000e620008000800 */
[----:B------:R-:W-:Y:S01]  /*0b20*/  IMAD.SHL.U32 R5, R201, 0x80, RZ ;  /* 0x00000080c9057824 */ /* 0x000fe200078e00ff */
[----:B------:R-:W-:Y:S01]  /*0b30*/  SGXT.U32 R4, R4, 0x1 ;  /* 0x000000010404781a */ /* 0x000fe20000000000 */
[----:B------:R-:W-:Y:S01]  /*0b40*/  IMAD.MOV.U32 R223, RZ, RZ, -0x800000 ;  /* 0xff800000ffdf7424 */ /* 0x000fe200078e00ff */
[----:B------:R-:W-:Y:S01]  /*0b50*/  LOP3.LUT R215, R3, 0x30, R0, 0x48, !PT ;  /* 0x0000003003d77812 */ /* 0x000fe200078e4800 */
[----:B------:R-:W2:Y:S01]  /*0b60*/  LDC R70, c[0x0][0x3d8] ;  /* 0x0000f600ff467b82 */ /* 0x000ea20000000800 */
[----:B------:R-:W-:Y:S01]  /*0b70*/  IMAD.SHL.U32 R3, R201, 0x40, RZ ;  /* 0x00000040c9037824 */ /* 0x000fe200078e00ff */
[----:B------:R-:W-:Y:S01]  /*0b80*/  LOP3.LUT R44, R5, 0x200, RZ, 0xc0, !PT ;  /* 0x00000200052c7812 */ /* 0x000fe200078ec0ff */
[----:B------:R-:W3:Y:S01]  /*0b90*/  LDCU.64 UR14, c[0x0][0x388] ;  /* 0x00007100ff0e77ac */ /* 0x000ee20008000a00 */
[----:B------:R-:W-:Y:S01]  /*0ba0*/  LOP3.LUT R0, R201, 0x60, RZ, 0xc0, !PT ;  /* 0x00000060c9007812 */ /* 0x000fe200078ec0ff */
[----:B------:R-:W-:Y:S01]  /*0bb0*/  IMAD.MOV.U32 R224, RZ, RZ, -0x800000 ;  /* 0xff800000ffe07424 */ /* 0x000fe200078e00ff */
[----:B------:R-:W-:Y:S01]  /*0bc0*/  LOP3.LUT R48, R44, 0x40, R3, 0xf8, !PT ;  /* 0x000000402c307812 */ /* 0x000fe200078ef803 */
[----:B------:R-:W4:Y:S01]  /*0bd0*/  LDCU.64 UR10, c[0x0][0x3d0] ;  /* 0x00007a00ff0a77ac */ /* 0x000f220008000a00 */
[----:B------:R-:W-:Y:S01]  /*0be0*/  LOP3.LUT R3, R3, 0x1c0, RZ, 0xc0, !PT ;  /* 0x000001c003037812 */ /* 0x000fe200078ec0ff */
[----:B------:R-:W5:Y:S01]  /*0bf0*/  LDC.64 R66, c[0x0][0x390] ;  /* 0x0000e400ff427b82 */ /* 0x000f620000000a00 */
[----:B------:R-:W-:Y:S01]  /*0c00*/  SHF.R.S32.HI R5, RZ, 0x1, R201 ;  /* 0x00000001ff057819 */ /* 0x000fe200000114c9 */
[----:B------:R-:W-:Y:S01]  /*0c10*/  IMAD.MOV.U32 R222, RZ, RZ, -0x800000 ;  /* 0xff800000ffde7424 */ /* 0x000fe200078e00ff */
[----:B------:R-:W-:Y:S01]  /*0c20*/  SHF.R.U32.HI R50, RZ, 0x1, R0 ;  /* 0x00000001ff327819 */ /* 0x000fe20000011600 */
[----:B------:R-:W-:Y:S01]  /*0c30*/  VIADD R3, R3, UR7 ;  /* 0x0000000703037c36 */ /* 0x000fe20008000000 */
[----:B------:R-:W-:Y:S01]  /*0c40*/  SGXT R5, R5, 0x1 ;  /* 0x000000010505781a */ /* 0x000fe20000000200 */
[----:B------:R-:W-:Y:S01]  /*0c50*/  IMAD.MOV.U32 R221, RZ, RZ, -0x800000 ;  /* 0xff800000ffdd7424 */ /* 0x000fe200078e00ff */
[C---:B------:R-:W-:Y:S01]  /*0c60*/  LOP3.LUT R7, R201.reuse, 0x10, RZ, 0xc0, !PT ;  /* 0x00000010c9077812 */ /* 0x040fe200078ec0ff */
[----:B0-----:R-:W-:Y:S01]  /*0c70*/  IMAD R8, R4, R135, RZ ;  /* 0x0000008704087224 */ /* 0x001fe200078e02ff */
[----:B------:R-:W-:Y:S01]  /*0c80*/  LOP3.LUT R5, R48, 0x120, R5, 0xf8, !PT ;  /* 0x0000012030057812 */ /* 0x000fe200078ef805 */
[----:B------:R-:W-:Y:S01]  /*0c90*/  IMAD R60, R0, 0x10, R3 ;  /* 0x00000010003c7824 */ /* 0x000fe200078e0203 */
[----:B------:R-:W-:Y:S01]  /*0ca0*/  LOP3.LUT R48, R201, 0xf, RZ, 0xc0, !PT ;  /* 0x0000000fc9307812 */ /* 0x000fe200078ec0ff */
[----:B------:R-:W-:Y:S01]  /*0cb0*/  IMAD R10, R135, 0x2, R8 ;  /* 0x00000002870a7824 */ /* 0x000fe200078e0208 */
[----:B------:R-:W-:Y:S01]  /*0cc0*/  LOP3.LUT R6, R6, 0x90, RZ, 0xc0, !PT ;  /* 0x0000009006067812 */ /* 0x000fe200078ec0ff */
[----:B------:R-:W-:Y:S01]  /*0cd0*/  IMAD.SHL.U32 R0, R201, 0x20, RZ ;  /* 0x00000020c9007824 */ /* 0x000fe200078e00ff */
[----:B------:R-:W-:Y:S01]  /*0ce0*/  LOP3.LUT R218, R220, 0x10, RZ, 0x3c, !PT ;  /* 0x00000010dcda7812 */ /* 0x000fe200078e3cff */
[C---:B------:R-:W-:Y:S01]  /*0cf0*/  IMAD R12, R135.reuse, 0x2, R10 ;  /* 0x00000002870c7824 */ /* 0x040fe200078e020a */
[----:B----4-:R-:W-:Y:S01]  /*0d00*/  UIMAD UR5, UR8, UR10, URZ ;  /* 0x0000000a080572a4 */ /* 0x010fe2000f8e02ff */
[----:B--2---:R-:W-:Y:S01]  /*0d10*/  IMAD R137, R4, R70, RZ ;  /* 0x0000004604897224 */ /* 0x004fe200078e02ff */
[----:B------:R-:W-:Y:S01]  /*0d20*/  LOP3.LUT R3, R0, 0x60, RZ, 0xc0, !PT ;  /* 0x0000006000037812 */ /* 0x000fe200078ec0ff */
[C---:B------:R-:W-:Y:S01]  /*0d30*/  IMAD R14, R135.reuse, 0x2, R12 ;  /* 0x00000002870e7824 */ /* 0x040fe200078e020c */
[----:B------:R-:W-:Y:S01]  /*0d40*/  USHF.R.S32.HI UR6, URZ, 0x1f, UR5 ;  /* 0x0000001fff067899 */ /* 0x000fe20008011405 */
[----:B------:R-:W-:Y:S01]  /*0d50*/  IMAD R139, R70, 0x2, R137 ;  /* 0x00000002468b7824 */ /* 0x000fe200078e0289 */
[----:B------:R-:W-:Y:S01]  /*0d60*/  LOP3.LUT R6, R6, 0x10, R201, 0x78, !PT ;  /* 0x0000001006067812 */ /* 0x000fe200078e78c9 */
[----:B------:R-:W-:Y:S01]  /*0d70*/  IMAD R16, R135, 0x2, R14 ;  /* 0x0000000287107824 */ /* 0x000fe200078e020e */
[----:B------:R-:W-:Y:S01]  /*0d80*/  LOP3.LUT R217, R220, 0x20, RZ, 0x3c, !PT ;  /* 0x00000020dcd97812 */ /* 0x000fe200078e3cff */
[----:B------:R-:W-:Y:S01]  /*0d90*/  IMAD R141, R70, 0x2, R139 ;  /* 0x00000002468d7824 */ /* 0x000fe200078e028b */
[----:B------:R-:W-:Y:S01]  /*0da0*/  LOP3.LUT R214, R5, R6, RZ, 0xfc, !PT ;  /* 0x0000000605d67212 */ /* 0x000fe200078efcff */
[C---:B------:R-:W-:Y:S01]  /*0db0*/  IMAD R18, R135.reuse, 0x2, R16 ;  /* 0x0000000287127824 */ /* 0x040fe200078e0210 */
[----:B------:R-:W-:Y:S01]  /*0dc0*/  LOP3.LUT R216, R220, 0x30, RZ, 0x3c, !PT ;  /* 0x00000030dcd87812 */ /* 0x000fe200078e3cff */
[----:B------:R-:W-:Y:S01]  /*0dd0*/  IMAD R143, R70, 0x2, R141 ;  /* 0x00000002468f7824 */ /* 0x000fe200078e028d */
[----:B------:R-:W-:Y:S01]  /*0de0*/  LOP3.LUT R213, R214, 0x20, RZ, 0x3c, !PT ;  /* 0x00000020d6d57812 */ /* 0x000fe200078e3cff */
[----:B------:R-:W-:Y:S01]  /*0df0*/  IMAD R20, R135, 0x2, R18 ;  /* 0x0000000287147824 */ /* 0x000fe200078e0212 */
[----:B------:R-:W0:Y:S01]  /*0e00*/  LDCU UR10, c[0x0][0x3a8] ;  /* 0x00007500ff0a77ac */ /* 0x000e220008000800 */
[----:B------:R-:W-:-:S02]  /*0e10*/  IMAD R145, R70, 0x2, R143 ;  /* 0x0000000246917824 */ /* 0x000fc400078e028f */
[C---:B------:R-:W-:Y:S02]  /*0e20*/  IMAD R22, R135.reuse, 0x2, R20 ;  /* 0x0000000287167824 */ /* 0x040fe400078e0214 */
[----:B------:R-:W-:Y:S02]  /*0e30*/  IMAD R147, R70, 0x2, R145 ;  /* 0x0000000246937824 */ /* 0x000fe400078e0291 */
[----:B------:R-:W-:Y:S02]  /*0e40*/  IMAD R24, R135, 0x2, R22 ;  /* 0x0000000287187824 */ /* 0x000fe400078e0216 */
[----:B------:R-:W-:Y:S02]  /*0e50*/  IMAD R7, R7, 0x4, R50 ;  /* 0x0000000407077824 */ /* 0x000fe400078e0232 */
[----:B------:R-:W-:Y:S02]  /*0e60*/  IMAD R26, R135, 0x2, R24 ;  /* 0x00000002871a7824 */ /* 0x000fe400078e0218 */
[----:B------:R-:W-:-:S02]  /*0e70*/  IMAD R210, R48, 0x80, R3 ;  /* 0x0000008030d27824 */ /* 0x000fc400078e0203 */
[C---:B------:R-:W-:Y:S02]  /*0e80*/  IMAD R28, R135.reuse, 0x2, R26 ;  /* 0x00000002871c7824 */ /* 0x040fe400078e021a */
[----:B-1----:R-:W-:Y:S01]  /*0e90*/  IMAD R3, R2, UR4, RZ ;  /* 0x0000000402037c24 */ /* 0x002fe2000f8e02ff */
[----:B------:R-:W-:Y:S01]  /*0ea0*/  LOP3.LUT R210, R210, R7, RZ, 0x3c, !PT ;  /* 0x00000007d2d27212 */ /* 0x000fe200078e3cff */
[C---:B------:R-:W-:Y:S01]  /*0eb0*/  IMAD R30, R135.reuse, 0x2, R28 ;  /* 0x00000002871e7824 */ /* 0x040fe200078e021c */
[----:B------:R-:W-:Y:S01]  /*0ec0*/  UMOV UR4, URZ ;  /* 0x000000ff00047c82 */ /* 0x000fe20008000000 */
[----:B------:R-:W-:Y:S01]  /*0ed0*/  IMAD R0, R134, UR8, RZ ;  /* 0x0000000886007c24 */ /* 0x000fe2000f8e02ff */
[----:B------:R-:W-:Y:S01]  /*0ee0*/  SHF.R.S32.HI R7, RZ, 0x1f, R3 ;  /* 0x0000001fff077819 */ /* 0x000fe20000011403 */
[----:B------:R-:W-:Y:S02]  /*0ef0*/  IMAD R32, R135, 0x2, R30 ;  /* 0x0000000287207824 */ /* 0x000fe400078e021e */
[----:B------:R-:W-:Y:S01]  /*0f00*/  IMAD R149, R70, 0x2, R147 ;  /* 0x0000000246957824 */ /* 0x000fe200078e0293 */
[----:B---3--:R-:W-:Y:S01]  /*0f10*/  IADD3 R49, P1, P2, R3, UR14, R0 ;  /* 0x0000000e03317c10 */ /* 0x008fe2000fa3e000 */
[C---:B------:R-:W-:Y:S01]  /*0f20*/  IMAD R34, R135.reuse, 0x2, R32 ;  /* 0x0000000287227824 */ /* 0x040fe200078e0220 */
[----:B------:R-:W-:Y:S01]  /*0f30*/  SHF.R.S32.HI R0, RZ, 0x1f, R0 ;  /* 0x0000001fff007819 */ /* 0x000fe20000011400 */
[----:B------:R-:W-:Y:S01]  /*0f40*/  IMAD R3, R2, UR11, RZ ;  /* 0x0000000b02037c24 */ /* 0x000fe2000f8e02ff */
[-C--:B------:R-:W-:Y:S01]  /*0f50*/  IADD3 R2, P3, PT, R10, R49.reuse, RZ ;  /* 0x000000310a027210 */ /* 0x080fe20007f7e0ff */
[----:B------:R-:W-:Y:S01]  /*0f60*/  IMAD R36, R135, 0x2, R34 ;  /* 0x0000000287247824 */ /* 0x000fe200078e0222 */
[----:B------:R-:W-:Y:S01]  /*0f70*/  IADD3.X R51, PT, PT, R7, UR15, R0, P1, P2 ;  /* 0x0000000f07337c10 */ /* 0x000fe20008fe4400 */
[C---:B------:R-:W-:Y:S01]  /*0f80*/  IMAD R151, R70.reuse, 0x2, R149 ;  /* 0x0000000246977824 */ /* 0x040fe200078e0295 */
[----:B-----5:R-:W-:Y:S01]  /*0f90*/  IADD3 R200, P1, P2, R3, UR5, R66 ;  /* 0x0000000503c87c10 */ /* 0x020fe2000fa3e042 */
[C---:B------:R-:W-:Y:S01]  /*0fa0*/  IMAD R38, R135.reuse, 0x2, R36 ;  /* 0x0000000287267824 */ /* 0x040fe200078e0224 */
[----:B------:R-:W-:Y:S01]  /*0fb0*/  SHF.R.S32.HI R0, RZ, 0x1f, R3 ;  /* 0x0000001fff007819 */ /* 0x000fe20000011403 */
[----:B------:R-:W-:Y:S01]  /*0fc0*/  IMAD R153, R70, 0x2, R151 ;  /* 0x0000000246997824 */ /* 0x000fe200078e0297 */
[-C--:B------:R-:W-:Y:S01]  /*0fd0*/  IADD3 R3, P4, PT, R12, R49.reuse, RZ ;  /* 0x000000310c037210 */ /* 0x080fe20007f9e0ff */
[C---:B------:R-:W-:Y:S01]  /*0fe0*/  IMAD R40, R135.reuse, 0x2, R38 ;  /* 0x0000000287287824 */ /* 0x040fe200078e0226 */
[----:B------:R-:W-:Y:S01]  /*0ff0*/  IADD3.X R68, PT, PT, R0, UR6, R67, P1, P2 ;  /* 0x0000000600447c10 */ /* 0x000fe20008fe4443 */
[----:B------:R-:W-:Y:S01]  /*1000*/  IMAD R155, R70, 0x2, R153 ;  /* 0x00000002469b7824 */ /* 0x000fe200078e0299 */
[----:B------:R-:W-:Y:S01]  /*1010*/  IADD3 R0, P2, PT, R8, R49, RZ ;  /* 0x0000003108007210 */ /* 0x000fe20007f5e0ff */
[C---:B------:R-:W-:Y:S01]  /*1020*/  IMAD R42, R135.reuse, 0x2, R40 ;  /* 0x00000002872a7824 */ /* 0x040fe200078e0228 */
[-C--:B------:R-:W-:Y:S01]  /*1030*/  LEA.HI.X.SX32 R5, R10, R51.reuse, 0x1, P3 ;  /* 0x000000330a057211 */ /* 0x080fe200018f0eff */
[----:B------:R-:W-:Y:S01]  /*1040*/  IMAD R157, R70, 0x2, R155 ;  /* 0x00000002469d7824 */ /* 0x000fe200078e029b */
[----:B------:R-:W-:Y:S01]  /*1050*/  LEA.HI.X.SX32 R4, R8, R51, 0x1, P2 ;  /* 0x0000003308047211 */ /* 0x000fe200010f0eff */
[C---:B------:R-:W-:Y:S01]  /*1060*/  IMAD R44, R135.reuse, 0x2, R42 ;  /* 0x00000002872c7824 */ /* 0x040fe200078e022a */
[-C--:B------:R-:W-:Y:S01]  /*1070*/  IADD3 R7, P2, PT, R14, R49.reuse, RZ ;  /* 0x000000310e077210 */ /* 0x080fe20007f5e0ff */
[----:B------:R-:W-:Y:S01]  /*1080*/  IMAD R159, R70, 0x2, R157 ;  /* 0x00000002469f7824 */ /* 0x000fe200078e029d */
[----:B------:R-:W-:Y:S01]  /*1090*/  IADD3 R8, P3, PT, R16, R49, RZ ;  /* 0x0000003110087210 */ /* 0x000fe20007f7e0ff */
[C---:B------:R-:W-:Y:S01]  /*10a0*/  IMAD R46, R135.reuse, 0x2, R44 ;  /* 0x00000002872e7824 */ /* 0x040fe200078e022c */
[----:B------:R-:W-:Y:S01]  /*10b0*/  LEA.HI.X.SX32 R6, R12, R51, 0x1, P4 ;  /* 0x000000330c067211 */ /* 0x000fe200020f0eff */
        /* <DEDUP_REMOVED lines=14> */
[----:B------:R-:W-:Y:S01]  /*11a0*/  IMAD R120, R135, 0x2, R54 ;  /* 0x0000000287787824 */ /* 0x000fe200078e0236 */
[-C--:B------:R-:W-:Y:S01]  /*11b0*/  LEA.HI.X.SX32 R16, R20, R51.reuse, 0x1, P2 ;  /* 0x0000003314107211 */ /* 0x080fe200010f0eff */
[----:B------:R-:W-:Y:S01]  /*11c0*/  IMAD.IADD R215, R215, 0x1, R60 ;  /* 0x00000001d7d77824 */ /* 0x000fe200078e023c */
        /* <DEDUP_REMOVED lines=20> */
[-C--:B------:R-:W-:Y:S01]  /*1310*/  IADD3 R27, P4, PT, R36, R49.reuse, RZ ;  /* 0x00000031241b7210 */ /* 0x080fe20007f9e0ff */
[C---:B------:R-:W-:Y:S01]  /*1320*/  IMAD R64, R135.reuse, 0x2, R62 ;  /* 0x0000000287407824 */ /* 0x040fe200078e023e */
[----:B------:R-:W-:Y:S01]  /*1330*/  IADD3 R28, P5, PT, R38, R49, RZ ;  /* 0x00000031261c7210 */ /* 0x000fe20007fbe0ff */
[----:B------:R-:W-:Y:S01]  /*1340*/  IMAD R179, R70, 0x2, R177 ;  /* 0x0000000246b37824 */ /* 0x000fe200078e02b1 */
[-C--:B------:R-:W-:Y:S01]  /*1350*/  LEA.HI.X.SX32 R29, R32, R51.reuse, 0x1, P2 ;  /* 0x00000033201d7211 */ /* 0x080fe200010f0eff */
[C---:B------:R-:W-:Y:S01]  /*1360*/  IMAD R66, R135.reuse, 0x2, R64 ;  /* 0x0000000287427824 */ /* 0x040fe200078e0240 */
[----:B------:R-:W-:Y:S01]  /*1370*/  LEA.HI.X.SX32 R30, R34, R51, 0x1, P3 ;  /* 0x00000033221e7211 */ /* 0x000fe200018f0eff */
[----:B------:R-:W-:Y:S01]  /*1380*/  IMAD R181, R70, 0x2, R179 ;  /* 0x0000000246b57824 */ /* 0x000fe200078e02b3 */
[-C--:B------:R-:W-:Y:S01]  /*1390*/  IADD3 R33, P2, PT, R40, R49.reuse, RZ ;  /* 0x0000003128217210 */ /* 0x080fe20007f5e0ff */
[----:B------:R-:W-:Y:S01]  /*13a0*/  IMAD R135, R135, 0x2, R66 ;  /* 0x0000000287877824 */ /* 0x000fe200078e0242 */
[----:B------:R-:W-:Y:S01]  /*13b0*/  IADD3 R34, P3, PT, R42, R49, RZ ;  /* 0x000000312a227210 */ /* 0x000fe20007f7e0ff */
[----:B------:R-:W-:Y:S01]  /*13c0*/  IMAD R183, R70, 0x2, R181 ;  /* 0x0000000246b77824 */ /* 0x000fe200078e02b5 */
[-C--:B------:R-:W-:Y:S01]  /*13d0*/  LEA.HI.X.SX32 R31, R36, R51.reuse, 0x1, P4 ;  /* 0x00000033241f7211 */ /* 0x080fe200020f0eff */
[----:B------:R-:W-:Y:S01]  /*13e0*/  IMAD.MOV.U32 R228, RZ, RZ, 0x3f800000 ;  /* 0x3f800000ffe47424 */ /* 0x000fe200078e00ff */
[----:B------:R-:W-:Y:S01]  /*13f0*/  LEA.HI.X.SX32 R32, R38, R51, 0x1, P5 ;  /* 0x0000003326207211 */ /* 0x000fe200028f0eff */
[----:B------:R-:W-:Y:S01]  /*1400*/  IMAD R185, R70, 0x2, R183 ;  /* 0x0000000246b97824 */ /* 0x000fe200078e02b7 */
[----:B------:R-:W-:Y:S01]  /*1410*/  IADD3 R36, P5, PT, R46, R49, RZ ;  /* 0x000000312e247210 */ /* 0x000fe20007fbe0ff */
[----:B------:R-:W-:Y:S01]  /*1420*/  IMAD.MOV.U32 R229, RZ, RZ, 0x3f800000 ;  /* 0x3f800000ffe57424 */ /* 0x000fe200078e00ff */
[-C--:B------:R-:W-:Y:S01]  /*1430*/  LEA.HI.X.SX32 R37, R40, R51.reuse, 0x1, P2 ;  /* 0x0000003328257211 */ /* 0x080fe200010f0eff */
[----:B------:R-:W-:Y:S01]  /*1440*/  IMAD R187, R70, 0x2, R185 ;  /* 0x0000000246bb7824 */ /* 0x000fe200078e02b9 */
[----:B------:R-:W-:Y:S01]  /*1450*/  LEA.HI.X.SX32 R38, R42, R51, 0x1, P3 ;  /* 0x000000332a267211 */ /* 0x000fe200018f0eff */
[----:B------:R-:W-:Y:S01]  /*1460*/  IMAD.MOV.U32 R226, RZ, RZ, 0x3f800000 ;  /* 0x3f800000ffe27424 */ /* 0x000fe200078e00ff */
[-C--:B------:R-:W-:Y:S01]  /*1470*/  IADD3 R41, P2, PT, R50, R49.reuse, RZ ;  /* 0x0000003132297210 */ /* 0x080fe20007f5e0ff */
[----:B------:R-:W-:Y:S01]  /*1480*/  IMAD R189, R70, 0x2, R187 ;  /* 0x0000000246bd7824 */ /* 0x000fe200078e02bb */
[----:B------:R-:W-:Y:S01]  /*1490*/  IADD3 R42, P3, PT, R52, R49, RZ ;  /* 0x00000031342a7210 */ /* 0x000fe20007f7e0ff */
[----:B------:R-:W-:Y:S01]  /*14a0*/  IMAD.MOV.U32 R227, RZ, RZ, 0x3f800000 ;  /* 0x3f800000ffe37424 */ /* 0x000fe200078e00ff */
[-C--:B------:R-:W-:Y:S01]  /*14b0*/  LEA.HI.X.SX32 R40, R46, R51.reuse, 0x1, P5 ;  /* 0x000000332e287211 */ /* 0x080fe200028f0eff */
[----:B------:R-:W-:Y:S01]  /*14c0*/  IMAD R191, R70, 0x2, R189 ;  /* 0x0000000246bf7824 */ /* 0x000fe200078e02bd */
[-C--:B------:R-:W-:Y:S01]  /*14d0*/  LEA.HI.X.SX32 R45, R50, R51.reuse, 0x1, P2 ;  /* 0x00000033322d7211 */ /* 0x080fe200010f0eff */
[----:B------:R-:W-:Y:S01]  /*14e0*/  VIADD R210, R210, UR7 ;  /* 0x00000007d2d27c36 */ /* 0x000fe20008000000 */
[----:B------:R-:W-:Y:S01]  /*14f0*/  LEA.HI.X.SX32 R46, R52, R51, 0x1, P3 ;  /* 0x00000033342e7211 */ /* 0x000fe200018f0eff */
[----:B------:R-:W-:Y:S01]  /*1500*/  IMAD R193, R70, 0x2, R191 ;  /* 0x0000000246c17824 */ /* 0x000fe200078e02bf */
[----:B------:R-:W-:-:S02]  /*1510*/  IADD3 R121, P2, PT, R56, R49, RZ ;  /* 0x0000003138797210 */ /* 0x000fc40007f5e0ff */
[----:B------:R-:W-:Y:S02]  /*1520*/  CS2R R52, SRZ ;  /* 0x0000000000347805 */ /* 0x000fe4000001ff00 */
[----:B------:R-:W-:Y:S01]  /*1530*/  IADD3 R122, P3, PT, R124, R49, RZ ;  /* 0x000000317c7a7210 */ /* 0x000fe20007f7e0ff */
[----:B------:R-:W-:Y:S01]  /*1540*/  IMAD R195, R70, 0x2, R193 ;  /* 0x0000000246c37824 */ /* 0x000fe200078e02c1 */
[-C--:B------:R-:W-:Y:S02]  /*1550*/  LEA.HI.X.SX32 R123, R56, R51.reuse, 0x1, P2 ;  /* 0x00000033387b7211 */ /* 0x080fe400010f0eff */
[----:B------:R-:W-:Y:S02]  /*1560*/  CS2R R56, SRZ ;  /* 0x0000000000387805 */ /* 0x000fe4000001ff00 */
[----:B------:R-:W-:Y:S01]  /*1570*/  LEA.HI.X.SX32 R124, R124, R51, 0x1, P3 ;  /* 0x000000337c7c7211 */ /* 0x000fe200018f0eff */
[----:B------:R-:W-:Y:S01]  /*1580*/  IMAD R197, R70, 0x2, R195 ;  /* 0x0000000246c57824 */ /* 0x000fe200078e02c3 */
[----:B------:R-:W-:Y:S01]  /*1590*/  IADD3 R138, P1, PT, R137, R200, RZ ;  /* 0x000000c8898a7210 */ /* 0x000fe20007f3e0ff */
[----:B------:R-:W1:Y:S01]  /*15a0*/  LDCU UR15, c[0x0][0x3f0] ;  /* 0x00007e00ff0f77ac */ /* 0x000e620008000800 */
[-C--:B------:R-:W-:Y:S01]  /*15b0*/  IADD3 R130, P2, PT, R62, R49.reuse, RZ ;  /* 0x000000313e827210 */ /* 0x080fe20007f5e0ff */
[----:B------:R-:W-:Y:S01]  /*15c0*/  IMAD R199, R70, 0x2, R197 ;  /* 0x0000000246c77824 */ /* 0x000fe200078e02c5 */
[----:B------:R-:W-:Y:S01]  /*15d0*/  IADD3 R132, P3, PT, R64, R49, RZ ;  /* 0x0000003140847210 */ /* 0x000fe20007f7e0ff */
[----:B------:R-:W2:Y:S01]  /*15e0*/  LDCU UR11, c[0x0][0x3d4] ;  /* 0x00007a80ff0b77ac */ /* 0x000ea20008000800 */
[----:B------:R-:W-:-:S02]  /*15f0*/  LEA.HI.X.SX32 R129, R62, R51, 0x1, P2 ;  /* 0x000000333e817211 */ /* 0x000fc400010f0eff */
[----:B------:R-:W-:Y:S02]  /*1600*/  CS2R R62, SRZ ;  /* 0x00000000003e7805 */ /* 0x000fe4000001ff00 */
[----:B------:R-:W-:Y:S02]  /*1610*/  LEA.HI.X.SX32 R131, R64, R51, 0x1, P3 ;  /* 0x0000003340837211 */ /* 0x000fe400018f0eff */
[----:B------:R-:W-:Y:S02]  /*1620*/  CS2R R64, SRZ ;  /* 0x0000000000407805 */ /* 0x000fe4000001ff00 */
[----:B------:R-:W-:Y:S01]  /*1630*/  LEA.HI.X.SX32 R137, R137, R68, 0x1, P1 ;  /* 0x0000004489897211 */ /* 0x000fe200008f0eff */
[----:B------:R-:W3:Y:S01]  /*1640*/  LDCU UR14, c[0x0][0x3c4] ;  /* 0x00007880ff0e77ac */ /* 0x000ee20008000800 */
[-C--:B------:R-:W-:Y:S02]  /*1650*/  IADD3 R140, P1, PT, R139, R200.reuse, RZ ;  /* 0x000000c88b8c7210 */ /* 0x080fe40007f3e0ff */
[-C--:B------:R-:W-:Y:S01]  /*1660*/  IADD3 R142, P2, PT, R141, R200.reuse, RZ ;  /* 0x000000c88d8e7210 */ /* 0x080fe20007f5e0ff */
[----:B------:R-:W-:Y:S01]  /*1670*/  UMOV UR5, URZ ;  /* 0x000000ff00057c82 */ /* 0x000fe20008000000 */
[----:B------:R-:W-:Y:S01]  /*1680*/  IADD3 R144, P3, PT, R143, R200, RZ ;  /* 0x000000c88f907210 */ /* 0x000fe20007f7e0ff */
[----:B------:R-:W-:Y:S01]  /*1690*/  UMOV UR6, URZ ;  /* 0x000000ff00067c82 */ /* 0x000fe20008000000 */
[----:B------:R-:W-:-:S02]  /*16a0*/  LEA.HI.X.SX32 R139, R139, R68, 0x1, P1 ;  /* 0x000000448b8b7211 */ /* 0x000fc400008f0eff */
[-C--:B------:R-:W-:Y:S02]  /*16b0*/  LEA.HI.X.SX32 R141, R141, R68.reuse, 0x1, P2 ;  /* 0x000000448d8d7211 */ /* 0x080fe400010f0eff */
[----:B------:R-:W-:Y:S02]  /*16c0*/  LEA.HI.X.SX32 R143, R143, R68, 0x1, P3 ;  /* 0x000000448f8f7211 */ /* 0x000fe400018f0eff */
[-C--:B------:R-:W-:Y:S02]  /*16d0*/  IADD3 R146, P1, PT, R145, R200.reuse, RZ ;  /* 0x000000c891927210 */ /* 0x080fe40007f3e0ff */
[-C--:B------:R-:W-:Y:S02]  /*16e0*/  IADD3 R148, P2, PT, R147, R200.reuse, RZ ;  /* 0x000000c893947210 */ /* 0x080fe40007f5e0ff */
[----:B------:R-:W-:Y:S02]  /*16f0*/  IADD3 R150, P3, PT, R149, R200, RZ ;  /* 0x000000c895967210 */ /* 0x000fe40007f7e0ff */
        /* <DEDUP_REMOVED lines=15> */
[----:B------:R-:W-:Y:S02]  /*17f0*/  IADD3 R35, P4, PT, R44, R49, RZ ;  /* 0x000000312c237210 */ /* 0x000fe40007f9e0ff */
[-C--:B------:R-:W-:Y:S02]  /*1800*/  IADD3 R164, P1, PT, R163, R200.reuse, RZ ;  /* 0x000000c8a3a47210 */ /* 0x080fe40007f3e0ff */
[-C--:B------:R-:W-:Y:S02]  /*1810*/  IADD3 R166, P2, PT, R165, R200.reuse, RZ ;  /* 0x000000c8a5a67210 */ /* 0x080fe40007f5e0ff */
[----:B------:R-:W-:-:S02]  /*1820*/  IADD3 R168, P3, PT, R167, R200, RZ ;  /* 0x000000c8a7a87210 */ /* 0x000fc40007f7e0ff */
[----:B------:R-:W-:Y:S02]  /*1830*/  LEA.HI.X.SX32 R39, R44, R51, 0x1, P4 ;  /* 0x000000332c277211 */ /* 0x000fe400020f0eff */
[-C--:B------:R-:W-:Y:S02]  /*1840*/  LEA.HI.X.SX32 R163, R163, R68.reuse, 0x1, P1 ;  /* 0x00000044a3a37211 */ /* 0x080fe400008f0eff */
[-C--:B------:R-:W-:Y:S02]  /*1850*/  LEA.HI.X.SX32 R165, R165, R68.reuse, 0x1, P2 ;  /* 0x00000044a5a57211 */ /* 0x080fe400010f0eff */
[----:B------:R-:W-:Y:S02]  /*1860*/  LEA.HI.X.SX32 R167, R167, R68, 0x1, P3 ;  /* 0x00000044a7a77211 */ /* 0x000fe400018f0eff */
[-C--:B------:R-:W-:Y:S02]  /*1870*/  IADD3 R43, P4, PT, R54, R49.reuse, RZ ;  /* 0x00000031362b7210 */ /* 0x080fe40007f9e0ff */
[----:B------:R-:W-:-:S02]  /*1880*/  IADD3 R44, P5, PT, R120, R49, RZ ;  /* 0x00000031782c7210 */ /* 0x000fc40007fbe0ff */
[-C--:B------:R-:W-:Y:S02]  /*1890*/  IADD3 R170, P1, PT, R169, R200.reuse, RZ ;  /* 0x000000c8a9aa7210 */ /* 0x080fe40007f3e0ff */
[-C--:B------:R-:W-:Y:S02]  /*18a0*/  IADD3 R172, P2, PT, R171, R200.reuse, RZ ;  /* 0x000000c8abac7210 */ /* 0x080fe40007f5e0ff */
[----:B------:R-:W-:Y:S02]  /*18b0*/  IADD3 R174, P3, PT, R173, R200, RZ ;  /* 0x000000c8adae7210 */ /* 0x000fe40007f7e0ff */
[-C--:B------:R-:W-:Y:S02]  /*18c0*/  LEA.HI.X.SX32 R47, R54, R51.reuse, 0x1, P4 ;  /* 0x00000033362f7211 */ /* 0x080fe400020f0eff */
[----:B------:R-:W-:Y:S02]  /*18d0*/  CS2R R54, SRZ ;  /* 0x0000000000367805 */ /* 0x000fe4000001ff00 */
[----:B------:R-:W-:-:S02]  /*18e0*/  LEA.HI.X.SX32 R120, R120, R51, 0x1, P5 ;  /* 0x0000003378787211 */ /* 0x000fc400028f0eff */
[-C--:B------:R-:W-:Y:S02]  /*18f0*/  LEA.HI.X.SX32 R169, R169, R68.reuse, 0x1, P1 ;  /* 0x00000044a9a97211 */ /* 0x080fe400008f0eff */
[-C--:B------:R-:W-:Y:S02]  /*1900*/  LEA.HI.X.SX32 R171, R171, R68.reuse, 0x1, P2 ;  /* 0x00000044abab7211 */ /* 0x080fe400010f0eff */
[----:B------:R-:W-:Y:S02]  /*1910*/  LEA.HI.X.SX32 R173, R173, R68, 0x1, P3 ;  /* 0x00000044adad7211 */ /* 0x000fe400018f0eff */
[-C--:B------:R-:W-:Y:S02]  /*1920*/  IADD3 R126, P4, PT, R58, R49.reuse, RZ ;  /* 0x000000313a7e7210 */ /* 0x080fe40007f9e0ff */
[----:B------:R-:W-:Y:S02]  /*1930*/  IADD3 R128, P5, PT, R60, R49, RZ ;  /* 0x000000313c807210 */ /* 0x000fe40007fbe0ff */
[----:B------:R-:W-:-:S02]  /*1940*/  IADD3 R176, P1, PT, R175, R200, RZ ;  /* 0x000000c8afb07210 */ /* 0x000fc40007f3e0ff */
[-C--:B------:R-:W-:Y:S02]  /*1950*/  IADD3 R178, P2, PT, R177, R200.reuse, RZ ;  /* 0x000000c8b1b27210 */ /* 0x080fe40007f5e0ff */
[----:B------:R-:W-:Y:S02]  /*1960*/  IADD3 R180, P3, PT, R179, R200, RZ ;  /* 0x000000c8b3b47210 */ /* 0x000fe40007f7e0ff */
[-C--:B------:R-:W-:Y:S02]  /*1970*/  LEA.HI.X.SX32 R125, R58, R51.reuse, 0x1, P4 ;  /* 0x000000333a7d7211 */ /* 0x080fe400020f0eff */
[----:B------:R-:W-:Y:S02]  /*1980*/  CS2R R58, SRZ ;  /* 0x00000000003a7805 */ /* 0x000fe4000001ff00 */
[----:B------:R-:W-:Y:S02]  /*1990*/  LEA.HI.X.SX32 R127, R60, R51, 0x1, P5 ;  /* 0x000000333c7f7211 */ /* 0x000fe400028f0eff */
[----:B------:R-:W-:-:S02]  /*19a0*/  CS2R R60, SRZ ;  /* 0x00000000003c7805 */ /* 0x000fc4000001ff00 */
        /* <DEDUP_REMOVED lines=8> */
[----:B------:R-:W-:Y:S02]  /*1a30*/  LOP3.LUT R49, R201, 0x1c, RZ, 0xc0, !PT ;  /* 0x0000001cc9317812 */ /* 0x000fe400078ec0ff */
[-C--:B------:R-:W-:Y:S02]  /*1a40*/  LEA.HI.X.SX32 R181, R181, R68.reuse, 0x1, P1 ;  /* 0x00000044b5b57211 */ /* 0x080fe400008f0eff */
[-C--:B------:R-:W-:Y:S01]  /*1a50*/  LEA.HI.X.SX32 R183, R183, R68.reuse, 0x1, P2 ;  /* 0x00000044b7b77211 */ /* 0x080fe200010f0eff */
[----:B------:R-:W-:Y:S01]  /*1a60*/  IMAD R209, R49, 0x4, R48 ;  /* 0x0000000431d17824 */ /* 0x000fe200078e0230 */
[----:B------:R-:W-:-:S02]  /*1a70*/  LEA.HI.X.SX32 R185, R185, R68, 0x1, P3 ;  /* 0x00000044b9b97211 */ /* 0x000fc400018f0eff */
[-C--:B------:R-:W-:Y:S01]  /*1a80*/  IADD3 R188, P1, PT, R187, R200.reuse, RZ ;  /* 0x000000c8bbbc7210 */ /* 0x080fe20007f3e0ff */
[----:B------:R-:W-:Y:S01]  /*1a90*/  IMAD.SHL.U32 R209, R209, 0x8, RZ ;  /* 0x00000008d1d17824 */ /* 0x000fe200078e00ff */
[-C--:B------:R-:W-:Y:S02]  /*1aa0*/  IADD3 R190, P2, PT, R189, R200.reuse, RZ ;  /* 0x000000c8bdbe7210 */ /* 0x080fe40007f5e0ff */
[----:B------:R-:W-:Y:S02]  /*1ab0*/  IADD3 R192, P3, PT, R191, R200, RZ ;  /* 0x000000c8bfc07210 */ /* 0x000fe40007f7e0ff */
[----:B------:R-:W-:Y:S02]  /*1ac0*/  SHF.R.U32.HI R50, RZ, 0x3, R220 ;  /* 0x00000003ff327819 */ /* 0x000fe400000116dc */
[-C--:B------:R-:W-:Y:S02]  /*1ad0*/  LEA.HI.X.SX32 R187, R187, R68.reuse, 0x1, P1 ;  /* 0x00000044bbbb7211 */ /* 0x080fe400008f0eff */
[----:B------:R-:W-:-:S02]  /*1ae0*/  LEA.HI.X.SX32 R189, R189, R68, 0x1, P2 ;  /* 0x00000044bdbd7211 */ /* 0x000fc400010f0eff */
[----:B------:R-:W-:Y:S02]  /*1af0*/  LEA.HI.X.SX32 R191, R191, R68, 0x1, P3 ;  /* 0x00000044bfbf7211 */ /* 0x000fe400018f0eff */
[----:B------:R-:W-:Y:S02]  /*1b00*/  LEA.HI.X.SX32 R133, R66, R51, 0x1, P4 ;  /* 0x0000003342857211 */ /* 0x000fe400020f0eff */
[----:B------:R-:W-:Y:S02]  /*1b10*/  CS2R R66, SRZ ;  /* 0x0000000000427805 */ /* 0x000fe4000001ff00 */
[-C--:B------:R-:W-:Y:S02]  /*1b20*/  IADD3 R194, P1, PT, R193, R200.reuse, RZ ;  /* 0x000000c8c1c27210 */ /* 0x080fe40007f3e0ff */
[-C--:B------:R-:W-:Y:S02]  /*1b30*/  IADD3 R196, P2, PT, R195, R200.reuse, RZ ;  /* 0x000000c8c3c47210 */ /* 0x080fe40007f5e0ff */
[----:B------:R-:W-:-:S02]  /*1b40*/  IADD3 R198, P3, PT, R197, R200, RZ ;  /* 0x000000c8c5c67210 */ /* 0x000fc40007f7e0ff */
[----:B------:R-:W-:Y:S02]  /*1b50*/  LOP3.LUT R211, R50, 0xc, RZ, 0xc0, !PT ;  /* 0x0000000c32d37812 */ /* 0x000fe400078ec0ff */
[----:B------:R-:W-:Y:S02]  /*1b60*/  LEA R212, R49, UR7, 0x2 ;  /* 0x0000000731d47c11 */ /* 0x000fe4000f8e10ff */
[----:B------:R-:W-:Y:S02]  /*1b70*/  IADD3 R200, P4, PT, R199, R200, RZ ;  /* 0x000000c8c7c87210 */ /* 0x000fe40007f9e0ff */
[-C--:B------:R-:W-:Y:S01]  /*1b80*/  LEA.HI.X.SX32 R193, R193, R68.reuse, 0x1, P1 ;  /* 0x00000044c1c17211 */ /* 0x080fe200008f0eff */
[----:B------:R-:W-:Y:S01]  /*1b90*/  IMAD.IADD R211, R212, 0x1, R211 ;  /* 0x00000001d4d37824 */ /* 0x000fe200078e02d3 */
[----:B------:R-:W-:Y:S02]  /*1ba0*/  LEA.HI.X.SX32 R135, R135, R51, 0x1, P5 ;  /* 0x0000003387877211 */ /* 0x000fe400028f0eff */
[----:B------:R-:W-:-:S02]  /*1bb0*/  LEA.HI.X.SX32 R195, R195, R68, 0x1, P2 ;  /* 0x00000044c3c37211 */ /* 0x000fc400010f0eff */
[-C--:B------:R-:W-:Y:S02]  /*1bc0*/  LEA.HI.X.SX32 R197, R197, R68.reuse, 0x1, P3 ;  /* 0x00000044c5c57211 */ /* 0x080fe400018f0eff */
[----:B------:R-:W-:Y:S02]  /*1bd0*/  LEA.HI.X.SX32 R199, R199, R68, 0x1, P4 ;  /* 0x00000044c7c77211 */ /* 0x000fe400020f0eff */
[----:B------:R-:W-:Y:S02]  /*1be0*/  LOP3.LUT P1, RZ, R201, 0x3, RZ, 0xc0, !PT ;  /* 0x00000003c9ff7812 */ /* 0x000fe4000782c0ff */
[C---:B------:R-:W-:Y:S02]  /*1bf0*/  LOP3.LUT R208, R209.reuse, 0x20, RZ, 0x3c, !PT ;  /* 0x00000020d1d07812 */ /* 0x040fe400078e3cff */
[C---:B------:R-:W-:Y:S02]  /*1c00*/  LOP3.LUT R207, R209.reuse, 0x40, RZ, 0x3c, !PT ;  /* 0x00000040d1cf7812 */ /* 0x040fe400078e3cff */
[----:B0123--:R-:W-:-:S07]  /*1c10*/  LOP3.LUT R206, R209, 0x60, RZ, 0x3c, !PT ;  /* 0x00000060d1ce7812 */ /* 0x00ffce00078e3cff */
.L_x_1:
[----:B------:R-:W-:Y:S02]  /*1c20*/  USHF.R.S32.HI UR9, URZ, 0x1f, UR4 ;  /* 0x0000001fff097899 */ /* 0x000fe40008011404 */
[----:B------:R-:W-:Y:S02]  /*1c30*/  IADD3 R70, P2, PT, R0, UR4, RZ ;  /* 0x0000000400467c10 */ /* 0x000fe4000ff5e0ff */
[----:B------:R-:W-:Y:S02]  /*1c40*/  IADD3 R68, P3, PT, R2, UR4, RZ ;  /* 0x0000000402447c10 */ /* 0x000fe4000ff7e0ff */
[----:B------:R-:W-:Y:S02]  /*1c50*/  IADD3.X R71, PT, PT, R4, UR9, RZ, P2, !PT ;  /* 0x0000000904477c10 */ /* 0x000fe400097fe4ff */
[----:B------:R-:W-:Y:S02]  /*1c60*/  IADD3 R50, P2, PT, R3, UR4, RZ ;  /* 0x0000000403327c10 */ /* 0x000fe4000ff5e0ff */
[----:B------:R-:W-:Y:S01]  /*1c70*/  IADD3.X R69, PT, PT, R5, UR9, RZ, P3, !PT ;  /* 0x0000000905457c10 */ /* 0x000fe20009ffe4ff */
[----:B------:R0:W2:Y:S01]  /*1c80*/  LDG.E.U8 R79, desc[UR12][R70.64] ;  /* 0x0000000c464f7981 */ /* 0x0000a2000c1e1100 */
[----:B------:R-:W-:-:S02]  /*1c90*/  IADD3.X R51, PT, PT, R6, UR9, RZ, P2, !PT ;  /* 0x0000000906337c10 */ /* 0x000fc400097fe4ff */
[----:B------:R-:W-:Y:S01]  /*1ca0*/  IADD3 R48, P3, PT, R7, UR4, RZ ;  /* 0x0000000407307c10 */ /* 0x000fe2000ff7e0ff */
[----:B------:R1:W3:Y:S01]  /*1cb0*/  LDG.E.U8 R81, desc[UR12][R68.64] ;  /* 0x0000000c44517981 */ /* 0x0002e2000c1e1100 */
[----:B------:R-:W-:Y:S02]  /*1cc0*/  IADD3 R76, P2, PT, R8, UR4, RZ ;  /* 0x00000004084c7c10 */ /* 0x000fe4000ff5e0ff */
[----:B------:R-:W-:Y:S01]  /*1cd0*/  IADD3.X R49, PT, PT, R10, UR9, RZ, P3, !PT ;  /* 0x000000090a317c10 */ /* 0x000fe20009ffe4ff */
[----:B------:R4:W5:Y:S01]  /*1ce0*/  LDG.E.U8 R78, desc[UR12][R50.64] ;  /* 0x0000000c324e7981 */ /* 0x000962000c1e1100 */
[----:B------:R-:W-:Y:S02]  /*1cf0*/  IADD3.X R77, PT, PT, R11, UR9, RZ, P2, !PT ;  /* 0x000000090b4d7c10 */ /* 0x000fe400097fe4ff */
[----:B------:R-:W-:Y:S01]  /*1d00*/  IADD3 R74, P3, PT, R9, UR4, RZ ;  /* 0x00000004094a7c10 */ /* 0x000fe2000ff7e0ff */
[----:B------:R4:W3:Y:S01]  /*1d10*/  LDG.E.U8 R83, desc[UR12][R48.64] ;  /* 0x0000000c30537981 */ /* 0x0008e2000c1e1100 */
[----:B------:R-:W-:-:S02]  /*1d20*/  IADD3 R72, P2, PT, R13, UR4, RZ ;  /* 0x000000040d487c10 */ /* 0x000fc4000ff5e0ff */
[----:B------:R-:W-:Y:S01]  /*1d30*/  IADD3.X R75, PT, PT, R12, UR9, RZ, P3, !PT ;  /* 0x000000090c4b7c10 */ /* 0x000fe20009ffe4ff */
[----:B------:R4:W3:Y:S01]  /*1d40*/  LDG.E.U8 R85, desc[UR12][R76.64] ;  /* 0x0000000c4c557981 */ /* 0x0008e2000c1e1100 */
[----:B------:R-:W-:Y:S02]  /*1d50*/  IADD3.X R73, PT, PT, R16, UR9, RZ, P2, !PT ;  /* 0x0000000910497c10 */ /* 0x000fe400097fe4ff */
[----:B0-----:R-:W-:Y:S01]  /*1d60*/  IADD3 R70, P3, PT, R14, UR4, RZ ;  /* 0x000000040e467c10 */ /* 0x001fe2000ff7e0ff */
[----:B------:R0:W5:Y:S01]  /*1d70*/  LDG.E.U8 R87, desc[UR12][R74.64] ;  /* 0x0000000c4a577981 */ /* 0x000162000c1e1100 */
[----:B-1----:R-:W-:Y:S02]  /*1d80*/  IADD3 R68, P2, PT, R15, UR4, RZ ;  /* 0x000000040f447c10 */ /* 0x002fe4000ff5e0ff */
[----:B------:R-:W-:Y:S01]  /*1d90*/  IADD3.X R71, PT, PT, R17, UR9, RZ, P3, !PT ;  /* 0x0000000911477c10 */ /* 0x000fe20009ffe4ff */
[----:B------:R1:W5:Y:S01]  /*1da0*/  LDG.E.U8 R80, desc[UR12][R72.64] ;  /* 0x0000000c48507981 */ /* 0x000362000c1e1100 */
[----:B------:R-:W-:-:S02]  /*1db0*/  IADD3.X R69, PT, PT, R18, UR9, RZ, P2, !PT ;  /* 0x0000000912457c10 */ /* 0x000fc400097fe4ff */
[----:B----4-:R-:W-:Y:S01]  /*1dc0*/  IADD3 R50, P3, PT, R19, UR4, RZ ;  /* 0x0000000413327c10 */ /* 0x010fe2000ff7e0ff */
[----:B------:R4:W5:Y:S01]  /*1dd0*/  LDG.E.U8 R89, desc[UR12][R70.64] ;  /* 0x0000000c46597981 */ /* 0x000962000c1e1100 */
[----:B------:R-:W-:Y:S02]  /*1de0*/  IADD3 R48, P2, PT, R20, UR4, RZ ;  /* 0x0000000414307c10 */ /* 0x000fe4000ff5e0ff */
[----:B------:R-:W-:Y:S01]  /*1df0*/  IADD3.X R51, PT, PT, R22, UR9, RZ, P3, !PT ;  /* 0x0000000916337c10 */ /* 0x000fe20009ffe4ff */
[----:B------:R1:W5:Y:S01]  /*1e00*/  LDG.E.U8 R91, desc[UR12][R68.64] ;  /* 0x0000000c445b7981 */ /* 0x000362000c1e1100 */
[----:B------:R-:W-:Y:S02]  /*1e10*/  IADD3.X R49, PT, PT, R23, UR9, RZ, P2, !PT ;  /* 0x0000000917317c10 */ /* 0x000fe400097fe4ff */
[----:B------:R-:W-:Y:S01]  /*1e20*/  IADD3 R76, P3, PT, R21, UR4, RZ ;  /* 0x00000004154c7c10 */ /* 0x000fe2000ff7e0ff */
[----:B------:R4:W5:Y:S01]  /*1e30*/  LDG.E.U8 R93, desc[UR12][R50.64] ;  /* 0x0000000c325d7981 */ /* 0x000962000c1e1100 */
[----:B0-----:R-:W-:-:S02]  /*1e40*/  IADD3 R74, P2, PT, R25, UR4, RZ ;  /* 0x00000004194a7c10 */ /* 0x001fc4000ff5e0ff */
[----:B------:R-:W-:Y:S01]  /*1e50*/  IADD3.X R77, PT, PT, R24, UR9, RZ, P3, !PT ;  /* 0x00000009184d7c10 */ /* 0x000fe20009ffe4ff */
[----:B------:R0:W5:Y:S01]  /*1e60*/  LDG.E.U8 R82, desc[UR12][R48.64] ;  /* 0x0000000c30527981 */ /* 0x000162000c1e1100 */
[----:B------:R-:W-:Y:S02]  /*1e70*/  IADD3.X R75, PT, PT, R29, UR9, RZ, P2, !PT ;  /* 0x000000091d4b7c10 */ /* 0x000fe400097fe4ff */
[----:B-1----:R-:W-:Y:S01]  /*1e80*/  IADD3 R72, P3, PT, R26, UR4, RZ ;  /* 0x000000041a487c10 */ /* 0x002fe2000ff7e0ff */
[----:B------:R1:W5:Y:S01]  /*1e90*/  LDG.E.U8 R95, desc[UR12][R76.64] ;  /* 0x0000000c4c5f7981 */ /* 0x000362000c1e1100 */
[----:B----4-:R-:W-:Y:S02]  /*1ea0*/  IADD3 R70, P2, PT, R27, UR4, RZ ;  /* 0x000000041b467c10 */ /* 0x010fe4000ff5e0ff */
[----:B------:R-:W-:Y:S01]  /*1eb0*/  IADD3.X R73, PT, PT, R30, UR9, RZ, P3, !PT ;  /* 0x000000091e497c10 */ /* 0x000fe20009ffe4ff */
[----:B------:R4:W5:Y:S01]  /*1ec0*/  LDG.E.U8 R97, desc[UR12][R74.64] ;  /* 0x0000000c4a617981 */ /* 0x000962000c1e1100 */
[----:B------:R-:W-:-:S02]  /*1ed0*/  IADD3.X R71, PT, PT, R31, UR9, RZ, P2, !PT ;  /* 0x000000091f477c10 */ /* 0x000fc400097fe4ff */
[----:B------:R-:W-:Y:S01]  /*1ee0*/  IADD3 R68, P3, PT, R28, UR4, RZ ;  /* 0x000000041c447c10 */ /* 0x000fe2000ff7e0ff */
[----:B------:R4:W5:Y:S01]  /*1ef0*/  LDG.E.U8 R99, desc[UR12][R72.64] ;  /* 0x0000000c48637981 */ /* 0x000962000c1e1100 */
[----:B------:R-:W-:Y:S02]  /*1f00*/  IADD3 R50, P2, PT, R33, UR4, RZ ;  /* 0x0000000421327c10 */ /* 0x000fe4000ff5e0ff */
[----:B------:R-:W-:Y:S01]  /*1f10*/  IADD3.X R69, PT, PT, R32, UR9, RZ, P3, !PT ;  /* 0x0000000920457c10 */ /* 0x000fe20009ffe4ff */
[----:B------:R4:W5:Y:S01]  /*1f20*/  LDG.E.U8 R84, desc[UR12][R70.64] ;  /* 0x0000000c46547981 */ /* 0x000962000c1e1100 */
[----:B------:R-:W-:Y:S02]  /*1f30*/  IADD3.X R51, PT, PT, R37, UR9, RZ, P2, !PT ;  /* 0x0000000925337c10 */ /* 0x000fe400097fe4ff */
[----:B0-----:R-:W-:Y:S01]  /*1f40*/  IADD3 R48, P3, PT, R34, UR4, RZ ;  /* 0x0000000422307c10 */ /* 0x001fe2000ff7e0ff */
[----:B------:R0:W5:Y:S01]  /*1f50*/  LDG.E.U8 R101, desc[UR12][R68.64] ;  /* 0x0000000c44657981 */ /* 0x000162000c1e1100 */
[----:B-1----:R-:W-:-:S02]  /*1f60*/  IADD3 R76, P2, PT, R35, UR4, RZ ;  /* 0x00000004234c7c10 */ /* 0x002fc4000ff5e0ff */
[----:B------:R-:W-:Y:S01]  /*1f70*/  IADD3.X R49, PT, PT, R38, UR9, RZ, P3, !PT ;  /* 0x0000000926317c10 */ /* 0x000fe20009ffe4ff */
[----:B------:R1:W5:Y:S01]  /*1f80*/  LDG.E.U8 R103, desc[UR12][R50.64] ;  /* 0x0000000c32677981 */ /* 0x000362000c1e1100 */
[----:B------:R-:W-:Y:S02]  /*1f90*/  IADD3.X R77, PT, PT, R39, UR9, RZ, P2, !PT ;  /* 0x00000009274d7c10 */ /* 0x000fe400097fe4ff */
[----:B----4-:R-:W-:Y:S01]  /*1fa0*/  IADD3 R74, P3, PT, R41, UR4, RZ ;  /* 0x00000004294a7c10 */ /* 0x010fe2000ff7e0ff */
[----:B------:R4:W5:Y:S01]  /*1fb0*/  LDG.E.U8 R105, desc[UR12][R48.64] ;  /* 0x0000000c30697981 */ /* 0x000962000c1e1100 */
[----:B------:R-:W-:Y:S02]  /*1fc0*/  IADD3 R72, P2, PT, R42, UR4, RZ ;  /* 0x000000042a487c10 */ /* 0x000fe4000ff5e0ff */
[----:B------:R-:W-:Y:S01]  /*1fd0*/  IADD3.X R75, PT, PT, R45, UR9, RZ, P3, !PT ;  /* 0x000000092d4b7c10 */ /* 0x000fe20009ffe4ff */
[----:B------:R1:W5:Y:S01]  /*1fe0*/  LDG.E.U8 R86, desc[UR12][R76.64] ;  /* 0x0000000c4c567981 */ /* 0x000362000c1e1100 */
[----:B------:R-:W-:-:S02]  /*1ff0*/  IADD3.X R73, PT, PT, R46, UR9, RZ, P2, !PT ;  /* 0x000000092e497c10 */ /* 0x000fc400097fe4ff */
[----:B------:R-:W-:Y:S01]  /*2000*/  IADD3 R70, P3, PT, R43, UR4, RZ ;  /* 0x000000042b467c10 */ /* 0x000fe2000ff7e0ff */
[----:B------:R4:W5:Y:S01]  /*2010*/  LDG.E.U8 R109, desc[UR12][R74.64] ;  /* 0x0000000c4a6d7981 */ /* 0x000962000c1e1100 */
[----:B0-----:R-:W-:Y:S02]  /*2020*/  IADD3 R68, P2, PT, R121, UR4, RZ ;  /* 0x0000000479447c10 */ /* 0x001fe4000ff5e0ff */
[----:B------:R-:W-:Y:S01]  /*2030*/  IADD3.X R71, PT, PT, R47, UR9, RZ, P3, !PT ;  /* 0x000000092f477c10 */ /* 0x000fe20009ffe4ff */
[----:B------:R0:W5:Y:S01]  /*2040*/  LDG.E.U8 R111, desc[UR12][R72.64] ;  /* 0x0000000c486f7981 */ /* 0x000162000c1e1100 */
[----:B------:R-:W-:Y:S02]  /*2050*/  IADD3.X R69, PT, PT, R123, UR9, RZ, P2, !PT ;  /* 0x000000097b457c10 */ /* 0x000fe400097fe4ff */
[----:B-1----:R-:W-:Y:S01]  /*2060*/  IADD3 R50, P3, PT, R122, UR4, RZ ;  /* 0x000000047a327c10 */ /* 0x002fe2000ff7e0ff */
[----:B------:R1:W5:Y:S01]  /*2070*/  LDG.E.U8 R88, desc[UR12][R70.64] ;  /* 0x0000000c46587981 */ /* 0x000362000c1e1100 */
[----:B----4-:R-:W-:-:S02]  /*2080*/  IADD3 R48, P4, PT, R130, UR4, RZ ;  /* 0x0000000482307c10 */ /* 0x010fc4000ff9e0ff */
[----:B------:R-:W-:Y:S01]  /*2090*/  IADD3 R76, P2, PT, R126, UR4, RZ ;  /* 0x000000047e4c7c10 */ /* 0x000fe2000ff5e0ff */
[----:B------:R4:W5:Y:S01]  /*20a0*/  LDG.E.U8 R115, desc[UR12][R68.64] ;  /* 0x0000000c44737981 */ /* 0x000962000c1e1100 */
[----:B------:R-:W-:Y:S02]  /*20b0*/  IADD3.X R51, PT, PT, R124, UR9, RZ, P3, !PT ;  /* 0x000000097c337c10 */ /* 0x000fe40009ffe4ff */
[----:B------:R-:W-:Y:S02]  /*20c0*/  IADD3.X R49, PT, PT, R129, UR9, RZ, P4, !PT ;  /* 0x0000000981317c10 */ /* 0x000fe4000a7fe4ff */
[----:B------:R-:W-:Y:S01]  /*20d0*/  IADD3.X R77, PT, PT, R125, UR9, RZ, P2, !PT ;  /* 0x000000097d4d7c10 */ /* 0x000fe200097fe4ff */
[----:B------:R4:W5:Y:S01]  /*20e0*/  LDG.E.U8 R117, desc[UR12][R50.64] ;  /* 0x0000000c32757981 */ /* 0x000962000c1e1100 */
[----:B------:R-:W-:Y:S02]  /*20f0*/  IADD3 R74, P3, PT, R132, UR4, RZ ;  /* 0x00000004844a7c10 */ /* 0x000fe4000ff7e0ff */
[----:B0-----:R-:W-:Y:S01]  /*2100*/  IADD3 R72, P4, PT, R134, UR4, RZ ;  /* 0x0000000486487c10 */ /* 0x001fe2000ff9e0ff */
[----:B------:R0:W5:Y:S01]  /*2110*/  LDG.E.U8 R225, desc[UR12][R48.64] ;  /* 0x0000000c30e17981 */ /* 0x000162000c1e1100 */
[----:B-1----:R-:W-:-:S02]  /*2120*/  IADD3 R70, P2, PT, R36, UR4, RZ ;  /* 0x0000000424467c10 */ /* 0x002fc4000ff5e0ff */
[----:B------:R-:W-:Y:S01]  /*2130*/  IADD3.X R75, PT, PT, R131, UR9, RZ, P3, !PT ;  /* 0x00000009834b7c10 */ /* 0x000fe20009ffe4ff */
[----:B------:R-:W5:Y:S01]  /*2140*/  LDG.E.U8 R76, desc[UR12][R76.64] ;  /* 0x0000000c4c4c7981 */ /* 0x000f62000c1e1100 */
[----:B------:R-:W-:Y:S02]  /*2150*/  IADD3.X R73, PT, PT, R133, UR9, RZ, P4, !PT ;  /* 0x0000000985497c10 */ /* 0x000fe4000a7fe4ff */
[----:B------:R-:W-:Y:S02]  /*2160*/  IADD3.X R71, PT, PT, R40, UR9, RZ, P2, !PT ;  /* 0x0000000928477c10 */ /* 0x000fe400097fe4ff */
[----:B----4-:R-:W-:Y:S01]  /*2170*/  IADD3 R68, P3, PT, R44, UR4, RZ ;  /* 0x000000042c447c10 */ /* 0x010fe2000ff7e0ff */
[----:B------:R-:W4:Y:S01]  /*2180*/  LDG.E.U8 R75, desc[UR12][R74.64] ;  /* 0x0000000c4a4b7981 */ /* 0x000f22000c1e1100 */
[----:B------:R-:W-:Y:S02]  /*2190*/  IADD3 R50, P4, PT, R128, UR4, RZ ;  /* 0x0000000480327c10 */ /* 0x000fe4000ff9e0ff */
[----:B0-----:R-:W-:Y:S01]  /*21a0*/  IADD3 R48, P2, PT, R136, UR4, RZ ;  /* 0x0000000488307c10 */ /* 0x001fe2000ff5e0ff */
[----:B------:R-:W4:Y:S01]  /*21b0*/  LDG.E.U8 R72, desc[UR12][R72.64] ;  /* 0x0000000c48487981 */ /* 0x000f22000c1e1100 */
[----:B------:R-:W-:-:S02]  /*21c0*/  IADD3.X R69, PT, PT, R120, UR9, RZ, P3, !PT ;  /* 0x0000000978457c10 */ /* 0x000fc40009ffe4ff */
[----:B------:R-:W-:Y:S01]  /*21d0*/  IADD3.X R51, PT, PT, R127, UR9, RZ, P4, !PT ;  /* 0x000000097f337c10 */ /* 0x000fe2000a7fe4ff */
[----:B------:R-:W4:Y:S01]  /*21e0*/  LDG.E.U8 R107, desc[UR12][R70.64] ;  /* 0x0000000c466b7981 */ /* 0x000f22000c1e1100 */
[----:B------:R-:W-:-:S03]  /*21f0*/  IADD3.X R49, PT, PT, R135, UR9, RZ, P2, !PT ;  /* 0x0000000987317c10 */ /* 0x000fc600097fe4ff */
[----:B------:R-:W4:Y:S04]  /*2200*/  LDG.E.U8 R113, desc[UR12][R68.64] ;  /* 0x0000000c44717981 */ /* 0x000f28000c1e1100 */
[----:B------:R-:W4:Y:S04]  /*2210*/  LDG.E.U8 R119, desc[UR12][R50.64] ;  /* 0x0000000c32777981 */ /* 0x000f28000c1e1100 */
[----:B------:R-:W4:Y:S01]  /*2220*/  LDG.E.U8 R231, desc[UR12][R48.64] ;  /* 0x0000000c30e77981 */ /* 0x000f22000c1e1100 */
[----:B------:R-:W-:Y:S06]  /*2230*/  BAR.SYNC.DEFER_BLOCKING 0x0 ;  /* 0x0000000000007b1d */ /* 0x000fec0000010000 */
[----:B--2---:R-:W-:Y:S04]  /*2240*/  STS.U8 [R220+UR7+0x1000], R79 ;  /* 0x0010004fdc007988 */ /* 0x004fe80008000007 */
[----:B---3--:R-:W-:Y:S04]  /*2250*/  STS.U8 [R220+UR7+0x1200], R85 ;  /* 0x00120055dc007988 */ /* 0x008fe80008000007 */
[----:B-----5:R-:W-:Y:S04]  /*2260*/  STS.U8 [R220+UR7+0x1400], R91 ;  /* 0x0014005bdc007988 */ /* 0x020fe80008000007 */
[----:B------:R-:W-:Y:S04]  /*2270*/  STS.U8 [R220+UR7+0x1600], R97 ;  /* 0x00160061dc007988 */ /* 0x000fe80008000007 */
        /* <DEDUP_REMOVED lines=11> */
[----:B----4-:R-:W-:Y:S04]  /*2330*/  STS.U8 [R218+UR7+0x1e80], R75 ;  /* 0x001e804bda007988 */ /* 0x010fe80008000007 */
        /* <DEDUP_REMOVED lines=15> */
[----:B------:R-:W-:Y:S01]  /*2430*/  STS.U8 [R216+UR7+0x1f80], R231 ;  /* 0x001f80e7d8007988 */ /* 0x000fe20008000007 */
[----:B------:R-:W-:Y:S06]  /*2440*/  BAR.SYNC.DEFER_BLOCKING 0x0 ;  /* 0x0000000000007b1d */ /* 0x000fec0000010000 */
[----:B------:R-:W0:Y:S04]  /*2450*/  LDSM.16.M88.4 R68, [R215+0x1000] ;  /* 0x00100000d744783b */ /* 0x000e280000000200 */
[----:B------:R-:W1:Y:S04]  /*2460*/  LDSM.16.MT88.4 R72, [R214+UR7] ;  /* 0x00000007d648783b */ /* 0x000e680008004200 */
[----:B------:R-:W2:Y:S04]  /*2470*/  LDSM.16.MT88.4 R84, [R214+UR7+0x400] ;  /* 0x00040007d654783b */ /* 0x000ea80008004200 */
[----:B------:R-:W3:Y:S04]  /*2480*/  LDSM.16.MT88.4 R76, [R213+UR7] ;  /* 0x00000007d54c783b */ /* 0x000ee80008004200 */
[----:B------:R-:W4:Y:S04]  /*2490*/  LDSM.16.MT88.4 R80, [R213+UR7+0x400] ;  /* 0x00040007d550783b */ /* 0x000f280008004200 */
[----:B------:R-:W5:Y:S04]  /*24a0*/  LDSM.16.M88.4 R48, [R215+0x1800] ;  /* 0x00180000d730783b */ /* 0x000f680000000200 */
[----:B------:R-:W5:Y:S04]  /*24b0*/  LDSM.16.MT88.4 R104, [R214+UR7+0xc00] ;  /* 0x000c0007d668783b */ /* 0x000f680008004200 */
[----:B------:R-:W-:Y:S01]  /*24c0*/  LDSM.16.MT88.4 R108, [R213+UR7+0x800] ;  /* 0x00080007d56c783b */ /* 0x000fe20008004200 */
[----:B0-----:R-:W-:-:S02]  /*24d0*/  F2FP.F16.E4M3.UNPACK_B R112, R68 ;  /* 0x00000044ff70723e */ /* 0x001fc400020006ff */
[----:B------:R-:W-:Y:S01]  /*24e0*/  F2FP.F16.E4M3.UNPACK_B R113, R69 ;  /* 0x00000045ff71723e */ /* 0x000fe200020006ff */
[----:B-1----:R-:W-:Y:S02]  /*24f0*/  IMAD.MOV.U32 R92, RZ, RZ, R72 ;  /* 0x000000ffff5c7224 */ /* 0x002fe400078e0048 */
[----:B------:R-:W-:Y:S02]  /*2500*/  IMAD.MOV.U32 R93, RZ, RZ, R74 ;  /* 0x000000ffff5d7224 */ /* 0x000fe400078e004a */
[----:B--2---:R-:W-:Y:S02]  /*2510*/  IMAD.MOV.U32 R94, RZ, RZ, R84 ;  /* 0x000000ffff5e7224 */ /* 0x004fe400078e0054 */
[----:B------:R-:W-:Y:S02]  /*2520*/  IMAD.MOV.U32 R95, RZ, RZ, R86 ;  /* 0x000000ffff5f7224 */ /* 0x000fe400078e0056 */
[----:B---3--:R-:W-:Y:S02]  /*2530*/  IMAD.MOV.U32 R88, RZ, RZ, R76 ;  /* 0x000000ffff587224 */ /* 0x008fe400078e004c */
[----:B------:R-:W-:-:S02]  /*2540*/  IMAD.MOV.U32 R89, RZ, RZ, R78 ;  /* 0x000000ffff597224 */ /* 0x000fc400078e004e */
[----:B----4-:R-:W-:Y:S02]  /*2550*/  IMAD.MOV.U32 R90, RZ, RZ, R80 ;  /* 0x000000ffff5a7224 */ /* 0x010fe400078e0050 */
[----:B------:R-:W-:Y:S01]  /*2560*/  IMAD.MOV.U32 R91, RZ, RZ, R82 ;  /* 0x000000ffff5b7224 */ /* 0x000fe200078e0052 */
[-C--:B------:R-:W-:Y:S01]  /*2570*/  HMMA.16816.F32 R96, R92, R112.reuse, RZ ;  /* 0x000000705c60723c */ /* 0x080fe200000018ff */
[----:B-----5:R-:W-:Y:S01]  /*2580*/  F2FP.F16.E4M3.UNPACK_B R100, R48 ;  /* 0x00000030ff64723e */ /* 0x020fe200020006ff */
[----:B------:R-:W-:Y:S01]  /*2590*/  IMAD.MOV.U32 R92, RZ, RZ, R76 ;  /* 0x000000ffff5c7224 */ /* 0x000fe200078e004c */
[----:B------:R-:W-:Y:S01]  /*25a0*/  F2FP.F16.E4M3.UNPACK_B R101, R49 ;  /* 0x00000031ff65723e */ /* 0x000fe200020006ff */
[----:B------:R-:W-:Y:S02]  /*25b0*/  IMAD.MOV.U32 R93, RZ, RZ, R78 ;  /* 0x000000ffff5d7224 */ /* 0x000fe400078e004e */
[----:B------:R-:W-:Y:S02]  /*25c0*/  IMAD.MOV.U32 R94, RZ, RZ, R80 ;  /* 0x000000ffff5e7224 */ /* 0x000fe400078e0050 */
[----:B------:R-:W-:Y:S01]  /*25d0*/  HMMA.16816.F32 R112, R88, R112, RZ ;  /* 0x000000705870723c */ /* 0x000fe200000018ff */
[----:B------:R-:W-:-:S02]  /*25e0*/  IMAD.MOV.U32 R88, RZ, RZ, R72 ;  /* 0x000000ffff587224 */ /* 0x000fc400078e0048 */
[----:B------:R-:W-:Y:S02]  /*25f0*/  IMAD.MOV.U32 R89, RZ, RZ, R74 ;  /* 0x000000ffff597224 */ /* 0x000fe400078e004a */
[----:B------:R-:W-:Y:S02]  /*2600*/  IMAD.MOV.U32 R90, RZ, RZ, R84 ;  /* 0x000000ffff5a7224 */ /* 0x000fe400078e0054 */
[----:B------:R-:W-:Y:S02]  /*2610*/  IMAD.MOV.U32 R91, RZ, RZ, R86 ;  /* 0x000000ffff5b7224 */ /* 0x000fe400078e0056 */
[----:B------:R-:W-:Y:S01]  /*2620*/  IMAD.MOV.U32 R95, RZ, RZ, R82 ;  /* 0x000000ffff5f7224 */ /* 0x000fe200078e0052 */
[----:B------:R-:W-:Y:S01]  /*2630*/  F2FP.F16.E4M3.UNPACK_B R68, R68.H1 ;  /* 0x00000044ff44723e */ /* 0x000fe200030006ff */
[----:B------:R-:W-:Y:S01]  /*2640*/  IMAD.MOV.U32 R102, RZ, RZ, R85 ;  /* 0x000000ffff667224 */ /* 0x000fe200078e0055 */
[----:B------:R-:W-:Y:S01]  /*2650*/  F2FP.F16.E4M3.UNPACK_B R69, R69.H1 ;  /* 0x00000045ff45723e */ /* 0x000fe200030006ff */
[----:B------:R-:W-:Y:S01]  /*2660*/  IMAD.MOV.U32 R103, RZ, RZ, R87 ;  /* 0x000000ffff677224 */ /* 0x000fe200078e0057 */
[-C--:B------:R-:W-:Y:S08]  /*2670*/  HMMA.16816.F32 R88, R88, R100.reuse, RZ ;  /* 0x000000645858723c */ /* 0x080ff000000018ff */
[----:B------:R-:W-:Y:S01]  /*2680*/  HMMA.16816.F32 R92, R92, R100, RZ ;  /* 0x000000645c5c723c */ /* 0x000fe200000018ff */
[----:B------:R-:W-:-:S02]  /*2690*/  IMAD.MOV.U32 R100, RZ, RZ, R73 ;  /* 0x000000ffff647224 */ /* 0x000fc400078e0049 */
[----:B------:R-:W-:Y:S02]  /*26a0*/  IMAD.MOV.U32 R101, RZ, RZ, R75 ;  /* 0x000000ffff657224 */ /* 0x000fe400078e004b */
[----:B------:R-:W-:Y:S02]  /*26b0*/  IMAD.MOV.U32 R116, RZ, RZ, R77 ;  /* 0x000000ffff747224 */ /* 0x000fe400078e004d */
[----:B------:R-:W-:Y:S02]  /*26c0*/  IMAD.MOV.U32 R117, RZ, RZ, R79 ;  /* 0x000000ffff757224 */ /* 0x000fe400078e004f */
[----:B------:R-:W-:Y:S01]  /*26d0*/  IMAD.MOV.U32 R118, RZ, RZ, R81 ;  /* 0x000000ffff767224 */ /* 0x000fe200078e0051 */
[----:B------:R-:W-:Y:S01]  /*26e0*/  HMMA.16816.F32 R96, R100, R68, R96 ;  /* 0x000000446460723c */ /* 0x000fe20000001860 */
[----:B------:R-:W0:Y:S01]  /*26f0*/  LDSM.16.MT88.4 R100, [R214+UR7+0x800] ;  /* 0x00080007d664783b */ /* 0x000e220008004200 */
[----:B------:R-:W-:-:S07]  /*2700*/  IMAD.MOV.U32 R119, RZ, RZ, R83 ;  /* 0x000000ffff777224 */ /* 0x000fce00078e0053 */
[----:B------:R-:W-:Y:S01]  /*2710*/  HMMA.16816.F32 R112, R116, R68, R112 ;  /* 0x000000447470723c */ /* 0x000fe20000001870 */
[----:B------:R-:W1:Y:S01]  /*2720*/  LDSM.16.MT88.4 R116, [R213+UR7+0xc00] ;  /* 0x000c0007d574783b */ /* 0x000e620008004200 */
[----:B------:R-:W-:Y:S02]  /*2730*/  IMAD.MOV.U32 R72, RZ, RZ, R73 ;  /* 0x000000ffff487224 */ /* 0x000fe400078e0049 */
[----:B------:R-:W-:Y:S01]  /*2740*/  IMAD.MOV.U32 R76, RZ, RZ, R77 ;  /* 0x000000ffff4c7224 */ /* 0x000fe200078e004d */
[----:B------:R-:W-:Y:S01]  /*2750*/  F2FP.F16.E4M3.UNPACK_B R48, R48.H1 ;  /* 0x00000030ff30723e */ /* 0x000fe200030006ff */
[----:B------:R-:W-:Y:S01]  /*2760*/  IMAD.MOV.U32 R73, RZ, RZ, R75 ;  /* 0x000000ffff497224 */ /* 0x000fe200078e004b */
[----:B------:R-:W-:Y:S01]  /*2770*/  F2FP.F16.E4M3.UNPACK_B R49, R49.H1 ;  /* 0x00000031ff31723e */ /* 0x000fe200030006ff */
[----:B------:R-:W-:Y:S02]  /*2780*/  IMAD.MOV.U32 R77, RZ, RZ, R79 ;  /* 0x000000ffff4d7224 */ /* 0x000fe400078e004f */
[----:B------:R-:W-:-:S02]  /*2790*/  IMAD.MOV.U32 R74, RZ, RZ, R85 ;  /* 0x000000ffff4a7224 */ /* 0x000fc400078e0055 */
[----:B------:R-:W-:Y:S02]  /*27a0*/  IMAD.MOV.U32 R75, RZ, RZ, R87 ;  /* 0x000000ffff4b7224 */ /* 0x000fe400078e0057 */
[----:B------:R-:W-:Y:S02]  /*27b0*/  IMAD.MOV.U32 R78, RZ, RZ, R81 ;  /* 0x000000ffff4e7224 */ /* 0x000fe400078e0051 */
[----:B------:R-:W-:Y:S02]  /*27c0*/  IMAD.MOV.U32 R79, RZ, RZ, R83 ;  /* 0x000000ffff4f7224 */ /* 0x000fe400078e0053 */
[----:B------:R-:W-:Y:S01]  /*27d0*/  IMAD.MOV.U32 R82, RZ, RZ, R104 ;  /* 0x000000ffff527224 */ /* 0x000fe200078e0068 */
[----:B------:R-:W-:Y:S01]  /*27e0*/  HMMA.16816.F32 R72, R72, R48, R88 ;  /* 0x000000304848723c */ /* 0x000fe20000001858 */
[----:B------:R-:W-:-:S07]  /*27f0*/  IMAD.MOV.U32 R83, RZ, RZ, R106 ;  /* 0x000000ffff537224 */ /* 0x000fce00078e006a */
[----:B------:R-:W-:Y:S01]  /*2800*/  HMMA.16816.F32 R76, R76, R48, R92 ;  /* 0x000000304c4c723c */ /* 0x000fe2000000185c */
[----:B------:R-:W-:Y:S02]  /*2810*/  F2FP.F16.E4M3.UNPACK_B R48, R70 ;  /* 0x00000046ff30723e */ /* 0x000fe400020006ff */
[----:B------:R-:W-:Y:S01]  /*2820*/  F2FP.F16.E4M3.UNPACK_B R49, R71 ;  /* 0x00000047ff31723e */ /* 0x000fe200020006ff */
[----:B0-----:R-:W-:Y:S02]  /*2830*/  IMAD.MOV.U32 R80, RZ, RZ, R100 ;  /* 0x000000ffff507224 */ /* 0x001fe400078e0064 */
[----:B------:R-:W-:-:S07]  /*2840*/  IMAD.MOV.U32 R81, RZ, RZ, R102 ;  /* 0x000000ffff517224 */ /* 0x000fce00078e0066 */
[----:B------:R-:W-:Y:S01]  /*2850*/  HMMA.16816.F32 R96, R80, R48, R96 ;  /* 0x000000305060723c */ /* 0x000fe20000001860 */
[----:B------:R-:W-:Y:S02]  /*2860*/  IMAD.MOV.U32 R80, RZ, RZ, R108 ;  /* 0x000000ffff507224 */ /* 0x000fe400078e006c */
[----:B------:R-:W-:Y:S02]  /*2870*/  IMAD.MOV.U32 R81, RZ, RZ, R110 ;  /* 0x000000ffff517224 */ /* 0x000fe400078e006e */
[----:B-1----:R-:W-:Y:S02]  /*2880*/  IMAD.MOV.U32 R82, RZ, RZ, R116 ;  /* 0x000000ffff527224 */ /* 0x002fe400078e0074 */
[----:B------:R-:W-:Y:S01]  /*2890*/  IMAD.MOV.U32 R83, RZ, RZ, R118 ;  /* 0x000000ffff537224 */ /* 0x000fe200078e0076 */
[----:B------:R-:W-:Y:S02]  /*28a0*/  F2FP.F16.E4M3.UNPACK_B R68, R50 ;  /* 0x00000032ff44723e */ /* 0x000fe400020006ff */
[----:B------:R-:W-:-:S04]  /*28b0*/  F2FP.F16.E4M3.UNPACK_B R69, R51 ;  /* 0x00000033ff45723e */ /* 0x000fc800020006ff */
[----:B------:R-:W-:Y:S01]  /*28c0*/  HMMA.16816.F32 R112, R80, R48, R112 ;  /* 0x000000305070723c */ /* 0x000fe20000001870 */
[----:B------:R-:W-:Y:S02]  /*28d0*/  IMAD.MOV.U32 R80, RZ, RZ, R100 ;  /* 0x000000ffff507224 */ /* 0x000fe400078e0064 */
[----:B------:R-:W-:Y:S02]  /*28e0*/  IMAD.MOV.U32 R81, RZ, RZ, R102 ;  /* 0x000000ffff517224 */ /* 0x000fe400078e0066 */
[----:B------:R-:W-:Y:S02]  /*28f0*/  IMAD.MOV.U32 R82, RZ, RZ, R104 ;  /* 0x000000ffff527224 */ /* 0x000fe400078e0068 */
[----:B------:R-:W-:Y:S01]  /*2900*/  IMAD.MOV.U32 R83, RZ, RZ, R106 ;  /* 0x000000ffff537224 */ /* 0x000fe200078e006a */
[----:B------:R-:W-:Y:S06]  /*2910*/  BAR.SYNC.DEFER_BLOCKING 0x0 ;  /* 0x0000000000007b1d */ /* 0x000fec0000010000 */
[----:B------:R-:W-:Y:S01]  /*2920*/  HMMA.16816.F32 R72, R80, R68, R72 ;  /* 0x000000445048723c */ /* 0x000fe20000001848 */
[----:B------:R-:W-:-:S02]  /*2930*/  IMAD.MOV.U32 R80, RZ, RZ, R108 ;  /* 0x000000ffff507224 */ /* 0x000fc400078e006c */
[----:B------:R-:W-:Y:S02]  /*2940*/  IMAD.MOV.U32 R81, RZ, RZ, R110 ;  /* 0x000000ffff517224 */ /* 0x000fe400078e006e */
[----:B------:R-:W-:Y:S02]  /*2950*/  IMAD.MOV.U32 R82, RZ, RZ, R116 ;  /* 0x000000ffff527224 */ /* 0x000fe400078e0074 */
[----:B------:R-:W-:Y:S01]  /*2960*/  IMAD.MOV.U32 R83, RZ, RZ, R118 ;  /* 0x000000ffff537224 */ /* 0x000fe200078e0076 */
[----:B------:R-:W-:Y:S01]  /*2970*/  F2FP.F16.E4M3.UNPACK_B R48, R70.H1 ;  /* 0x00000046ff30723e */ /* 0x000fe200030006ff */
[----:B------:R-:W-:Y:S01]  /*2980*/  IMAD.MOV.U32 R70, RZ, RZ, R105 ;  /* 0x000000ffff467224 */ /* 0x000fe200078e0069 */
[----:B------:R-:W-:Y:S01]  /*2990*/  F2FP.F16.E4M3.UNPACK_B R49, R71.H1 ;  /* 0x00000047ff31723e */ /* 0x000fe200030006ff */
[----:B------:R-:W-:-:S03]  /*29a0*/  IMAD.MOV.U32 R71, RZ, RZ, R107 ;  /* 0x000000ffff477224 */ /* 0x000fc600078e006b */
[----:B------:R-:W-:Y:S01]  /*29b0*/  HMMA.16816.F32 R76, R80, R68, R76 ;  /* 0x00000044504c723c */ /* 0x000fe2000000184c */
[----:B------:R-:W-:Y:S02]  /*29c0*/  IMAD.MOV.U32 R68, RZ, RZ, R101 ;  /* 0x000000ffff447224 */ /* 0x000fe400078e0065 */
[----:B------:R-:W-:-:S07]  /*29d0*/  IMAD.MOV.U32 R69, RZ, RZ, R103 ;  /* 0x000000ffff457224 */ /* 0x000fce00078e0067 */
[----:B------:R-:W-:Y:S01]  /*29e0*/  HMMA.16816.F32 R96, R68, R48, R96 ;  /* 0x000000304460723c */ /* 0x000fe20000001860 */
[----:B------:R-:W-:Y:S02]  /*29f0*/  IMAD.MOV.U32 R68, RZ, RZ, R109 ;  /* 0x000000ffff447224 */ /* 0x000fe400078e006d */
        /* <DEDUP_REMOVED lines=10> */
[-C--:B------:R-:W-:Y:S08]  /*2aa0*/  HMMA.16816.F32 R48, R48, R80.reuse, R72 ;  /* 0x000000503030723c */ /* 0x080ff00000001848 */
[----:B------:R-:W-:Y:S01]  /*2ab0*/  HMMA.16816.F32 R68, R68, R80, R76 ;  /* 0x000000504444723c */ /* 0x000fe2000000184c */
[----:B------:R-:W-:Y:S01]  /*2ac0*/  FMUL R74, R98, UR10 ;  /* 0x0000000a624a7c20 */ /* 0x000fe20008400000 */
[----:B------:R-:W-:Y:S01]  /*2ad0*/  FMUL R75, R99, UR10 ;  /* 0x0000000a634b7c20 */ /* 0x000fe20008400000 */
[----:B------:R-:W-:Y:S01]  /*2ae0*/  FMUL R72, R96, UR10 ;  /* 0x0000000a60487c20 */ /* 0x000fe20008400000 */
[----:B------:R-:W-:Y:S01]  /*2af0*/  FMUL R73, R97, UR10 ;  /* 0x0000000a61497c20 */ /* 0x000fe20008400000 */
[----:B------:R-:W-:Y:S01]  /*2b00*/  FMUL R78, R112, UR10 ;  /* 0x0000000a704e7c20 */ /* 0x000fe20008400000 */
[----:B------:R-:W-:-:S05]  /*2b10*/  FMUL R79, R113, UR10 ;  /* 0x0000000a714f7c20 */ /* 0x000fca0008400000 */
[----:B------:R-:W-:Y:S01]  /*2b20*/  FMUL R77, R50, UR10 ;  /* 0x0000000a324d7c20 */ /* 0x000fe20008400000 */
[----:B------:R-:W-:-:S04]  /*2b30*/  FMUL R76, R48, UR10 ;  /* 0x0000000a304c7c20 */ /* 0x000fc80008400000 */
[----:B------:R-:W-:Y:S01]  /*2b40*/  FMNMX3 R82, R74, R75, R77, !PT ;  /* 0x0000004b4a527276 */ /* 0x000fe2000780004d */
[----:B------:R-:W-:Y:S02]  /*2b50*/  FMUL R74, R114, UR10 ;  /* 0x0000000a724a7c20 */ /* 0x000fe40008400000 */
[----:B------:R-:W-:Y:S01]  /*2b60*/  FMUL R80, R68, UR10 ;  /* 0x0000000a44507c20 */ /* 0x000fe20008400000 */
[----:B------:R-:W-:Y:S01]  /*2b70*/  FMUL R75, R115, UR10 ;  /* 0x0000000a734b7c20 */ /* 0x000fe20008400000 */
[----:B------:R-:W-:Y:S01]  /*2b80*/  FMUL R77, R70, UR10 ;  /* 0x0000000a464d7c20 */ /* 0x000fe20008400000 */
[----:B------:R-:W-:Y:S01]  /*2b90*/  FMNMX3 R81, R72, R73, R76, !PT ;  /* 0x0000004948517276 */ /* 0x000fe2000780004c */
[----:B------:R-:W-:Y:S01]  /*2ba0*/  FMUL R72, R49, UR10 ;  /* 0x0000000a31487c20 */ /* 0x000fe20008400000 */
[----:B------:R-:W-:Y:S01]  /*2bb0*/  FMNMX3 R79, R78, R79, R80, !PT ;  /* 0x0000004f4e4f7276 */ /* 0x000fe20007800050 */
[----:B------:R-:W-:Y:S01]  /*2bc0*/  FMUL R73, R51, UR10 ;  /* 0x0000000a33497c20 */ /* 0x000fe20008400000 */
[----:B------:R-:W-:Y:S01]  /*2bd0*/  FMUL R76, R69, UR10 ;  /* 0x0000000a454c7c20 */ /* 0x000fe20008400000 */
[----:B------:R-:W-:Y:S01]  /*2be0*/  FMUL R78, R71, UR10 ;  /* 0x0000000a474e7c20 */ /* 0x000fe20008400000 */
[----:B------:R-:W-:-:S02]  /*2bf0*/  FMNMX3 R75, R74, R75, R77, !PT ;  /* 0x0000004b4a4b7276 */ /* 0x000fc4000780004d */
[----:B------:R-:W-:Y:S02]  /*2c00*/  FMNMX R72, R72, R81, !PT ;  /* 0x0000005148487209 */ /* 0x000fe40007800000 */
[----:B------:R-:W-:Y:S02]  /*2c10*/  FMNMX R73, R73, R82, !PT ;  /* 0x0000005249497209 */ /* 0x000fe40007800000 */
[----:B------:R-:W-:Y:S02]  /*2c20*/  FMNMX R76, R76, R79, !PT ;  /* 0x0000004f4c4c7209 */ /* 0x000fe40007800000 */
[----:B------:R-:W-:Y:S01]  /*2c30*/  FMNMX R75, R78, R75, !PT ;  /* 0x0000004b4e4b7209 */ /* 0x000fe20007800000 */
[----:B------:R-:W0:Y:S04]  /*2c40*/  SHFL.BFLY PT, R77, R72, 0x2, 0x1f ;  /* 0x0c401f00484d7f89 */ /* 0x000e2800000e0000 */
[----:B------:R-:W1:Y:S04]  /*2c50*/  SHFL.BFLY PT, R74, R73, 0x2, 0x1f ;  /* 0x0c401f00494a7f89 */ /* 0x000e6800000e0000 */
[----:B------:R-:W2:Y:S04]  /*2c60*/  SHFL.BFLY PT, R81, R76, 0x2, 0x1f ;  /* 0x0c401f004c517f89 */ /* 0x000ea800000e0000 */
[----:B------:R-:W3:Y:S01]  /*2c70*/  SHFL.BFLY PT, R78, R75, 0x2, 0x1f ;  /* 0x0c401f004b4e7f89 */ /* 0x000ee200000e0000 */
[----:B0-----:R-:W-:-:S02]  /*2c80*/  FMNMX R77, R72, R77, !PT ;  /* 0x0000004d484d7209 */ /* 0x001fc40007800000 */
[----:B-1----:R-:W-:Y:S02]  /*2c90*/  FMNMX R79, R73, R74, !PT ;  /* 0x0000004a494f7209 */ /* 0x002fe40007800000 */
[----:B--2---:R-:W-:Y:S02]  /*2ca0*/  FMNMX R81, R76, R81, !PT ;  /* 0x000000514c517209 */ /* 0x004fe40007800000 */
[----:B---3--:R-:W-:Y:S01]  /*2cb0*/  FMNMX R82, R75, R78, !PT ;  /* 0x0000004e4b527209 */ /* 0x008fe20007800000 */
        /* <DEDUP_REMOVED lines=8> */
[----:B------:R-:W-:Y:S04]  /*2d40*/  @!P1 STS [R211+0x1000], R74 ;  /* 0x0010004ad3009388 */ /* 0x000fe80000000800 */
[----:B------:R-:W-:Y:S04]  /*2d50*/  @!P1 STS [R211+0x1080], R72 ;  /* 0x00108048d3009388 */ /* 0x000fe80000000800 */
[----:B------:R-:W-:Y:S04]  /*2d60*/  @!P1 STS [R211+0x1100], R80 ;  /* 0x00110050d3009388 */ /* 0x000fe80000000800 */
[----:B------:R-:W-:Y:S01]  /*2d70*/  @!P1 STS [R211+0x1180], R76 ;  /* 0x0011804cd3009388 */ /* 0x000fe20000000800 */
[----:B------:R-:W-:Y:S01]  /*2d80*/  LEA R78, R220, UR7, 0x2 ;  /* 0x00000007dc4e7c11 */ /* 0x000fe2000f8e10ff */
[----:B------:R-:W-:Y:S06]  /*2d90*/  BAR.SYNC.DEFER_BLOCKING 0x0 ;  /* 0x0000000000007b1d */ /* 0x000fec0000010000 */
[----:B------:R-:W0:Y:S04]  /*2da0*/  LDS R73, [R78+0x1000] ;  /* 0x001000004e497984 */ /* 0x000e280000000800 */
[----:B0-----:R-:W0:Y:S02]  /*2db0*/  SHFL.BFLY PT, R82, R73, 0x2, 0x1f ;  /* 0x0c401f0049527f89 */ /* 0x001e2400000e0000 */
[----:B0-----:R-:W-:-:S05]  /*2dc0*/  FMNMX R82, R73, R82, !PT ;  /* 0x0000005249527209 */ /* 0x001fca0007800000 */
[----:B------:R-:W0:Y:S02]  /*2dd0*/  SHFL.BFLY PT, R75, R82, 0x1, 0x1f ;  /* 0x0c201f00524b7f89 */ /* 0x000e2400000e0000 */
[----:B0-----:R-:W-:-:S05]  /*2de0*/  FMNMX R75, R82, R75, !PT ;  /* 0x0000004b524b7209 */ /* 0x001fca0007800000 */
[----:B------:R-:W-:Y:S01]  /*2df0*/  @!P1 STS [R78+0x1000], R75 ;  /* 0x0010004b4e009388 */ /* 0x000fe20000000800 */
[----:B------:R-:W-:Y:S06]  /*2e00*/  BAR.SYNC.DEFER_BLOCKING 0x0 ;  /* 0x0000000000007b1d */ /* 0x000fec0000010000 */
[----:B------:R-:W0:Y:S04]  /*2e10*/  LDS R106, [R212+0x1000] ;  /* 0x00100000d46a7984 */ /* 0x000e280000000800 */
[----:B------:R-:W1:Y:S04]  /*2e20*/  LDS R107, [R212+0x1080] ;  /* 0x00108000d46b7984 */ /* 0x000e680000000800 */
[----:B------:R-:W2:Y:S04]  /*2e30*/  LDS R109, [R212+0x1100] ;  /* 0x00110000d46d7984 */ /* 0x000ea80000000800 */
[----:B------:R-:W3:Y:S01]  /*2e40*/  LDS R108, [R212+0x1180] ;  /* 0x00118000d46c7984 */ /* 0x000ee20000000800 */
[----:B0-----:R-:W-:-:S02]  /*2e50*/  FMNMX R106, R106, R223, !PT ;  /* 0x000000df6a6a7209 */ /* 0x001fc40007800000 */
[----:B-1----:R-:W-:Y:S02]  /*2e60*/  FMNMX R107, R107, R224, !PT ;  /* 0x000000e06b6b7209 */ /* 0x002fe40007800000 */
[----:B--2---:R-:W-:Y:S02]  /*2e70*/  FMNMX R109, R109, R222, !PT ;  /* 0x000000de6d6d7209 */ /* 0x004fe40007800000 */
[----:B---3--:R-:W-:Y:S01]  /*2e80*/  FMNMX R108, R108, R221, !PT ;  /* 0x000000dd6c6c7209 */ /* 0x008fe20007800000 */
[--C-:B------:R-:W-:Y:S01]  /*2e90*/  FFMA R96, R96, UR10, -R106.reuse ;  /* 0x0000000a60607c23 */ /* 0x100fe2000800086a */
[----:B------:R-:W-:Y:S01]  /*2ea0*/  FFMA R97, R97, UR10, -R106 ;  /* 0x0000000a61617c23 */ /* 0x000fe2000800086a */
[--C-:B------:R-:W-:Y:S01]  /*2eb0*/  FFMA R98, R98, UR10, -R107.reuse ;  /* 0x0000000a62627c23 */ /* 0x100fe2000800086b */
[----:B------:R-:W-:Y:S01]  /*2ec0*/  FFMA R99, R99, UR10, -R107 ;  /* 0x0000000a63637c23 */ /* 0x000fe2000800086b */
[--C-:B------:R-:W-:Y:S01]  /*2ed0*/  FFMA R112, R112, UR10, -R109.reuse ;  /* 0x0000000a70707c23 */ /* 0x100fe2000800086d */
[----:B------:R-:W-:Y:S01]  /*2ee0*/  FFMA R113, R113, UR10, -R109 ;  /* 0x0000000a71717c23 */ /* 0x000fe2000800086d */
[--C-:B------:R-:W-:Y:S01]  /*2ef0*/  FFMA R114, R114, UR10, -R108.reuse ;  /* 0x0000000a72727c23 */ /* 0x100fe2000800086c */
[----:B------:R-:W-:Y:S01]  /*2f00*/  FFMA R115, R115, UR10, -R108 ;  /* 0x0000000a73737c23 */ /* 0x000fe2000800086c */
[----:B------:R-:W-:Y:S01]  /*2f10*/  FMUL R80, R96, 1.4426950216293334961 ;  /* 0x3fb8aa3b60507820 */ /* 0x000fe20000400000 */
[----:B------:R-:W-:Y:S01]  /*2f20*/  FMUL R81, R97, 1.4426950216293334961 ;  /* 0x3fb8aa3b61517820 */ /* 0x000fe20000400000 */
[----:B------:R-:W-:Y:S01]  /*2f30*/  FMUL R84, R98, 1.4426950216293334961 ;  /* 0x3fb8aa3b62547820 */ /* 0x000fe20000400000 */
[----:B------:R-:W-:Y:S01]  /*2f40*/  FMUL R85, R99, 1.4426950216293334961 ;  /* 0x3fb8aa3b63557820 */ /* 0x000fe20000400000 */
[----:B------:R-:W-:Y:S01]  /*2f50*/  FMUL R88, R112, 1.4426950216293334961 ;  /* 0x3fb8aa3b70587820 */ /* 0x000fe20000400000 */
[----:B------:R-:W-:Y:S01]  /*2f60*/  FMUL R89, R113, 1.4426950216293334961 ;  /* 0x3fb8aa3b71597820 */ /* 0x000fe20000400000 */
[----:B------:R-:W-:Y:S01]  /*2f70*/  FMUL R94, R114, 1.4426950216293334961 ;  /* 0x3fb8aa3b725e7820 */ /* 0x000fe20000400000 */
[----:B------:R-:W-:Y:S01]  /*2f80*/  FMUL R103, R115, 1.4426950216293334961 ;  /* 0x3fb8aa3b73677820 */ /* 0x000fe20000400000 */
[----:B------:R-:W-:Y:S01]  /*2f90*/  FFMA R48, R48, UR10, -R106 ;  /* 0x0000000a30307c23 */ /* 0x000fe2000800086a */
[----:B------:R-:W-:Y:S01]  /*2fa0*/  FFMA R50, R50, UR10, -R107 ;  /* 0x0000000a32327c23 */ /* 0x000fe2000800086b */
[----:B------:R-:W-:Y:S01]  /*2fb0*/  FFMA R68, R68, UR10, -R109 ;  /* 0x0000000a44447c23 */ /* 0x000fe2000800086d */
[----:B------:R-:W-:Y:S01]  /*2fc0*/  FFMA R70, R70, UR10, -R108 ;  /* 0x0000000a46467c23 */ /* 0x000fe2000800086c */
[----:B------:R-:W-:Y:S01]  /*2fd0*/  MUFU.EX2 R80, R80 ;  /* 0x0000005000507308 */ /* 0x000fe20000000800 */
[----:B------:R-:W-:Y:S01]  /*2fe0*/  FMUL R48, R48, 1.4426950216293334961 ;  /* 0x3fb8aa3b30307820 */ /* 0x000fe20000400000 */
[----:B------:R-:W-:Y:S01]  /*2ff0*/  FFMA R49, R49, UR10, -R106 ;  /* 0x0000000a31317c23 */ /* 0x000fe2000800086a */
[----:B------:R-:W-:Y:S01]  /*3000*/  FFMA R51, R51, UR10, -R107 ;  /* 0x0000000a33337c23 */ /* 0x000fe2000800086b */
[----:B------:R-:W-:Y:S01]  /*3010*/  FMUL R50, R50, 1.4426950216293334961 ;  /* 0x3fb8aa3b32327820 */ /* 0x000fe20000400000 */
[----:B------:R-:W-:Y:S01]  /*3020*/  FMUL R68, R68, 1.4426950216293334961 ;  /* 0x3fb8aa3b44447820 */ /* 0x000fe20000400000 */
[----:B------:R-:W-:Y:S01]  /*3030*/  FFMA R69, R69, UR10, -R109 ;  /* 0x0000000a45457c23 */ /* 0x000fe2000800086d */
[----:B------:R-:W-:Y:S01]  /*3040*/  FMUL R70, R70, 1.4426950216293334961 ;  /* 0x3fb8aa3b46467820 */ /* 0x000fe20000400000 */
[----:B------:R-:W0:Y:S01]  /*3050*/  MUFU.EX2 R81, R81 ;  /* 0x0000005100517308 */ /* 0x000e220000000800 */
[----:B------:R-:W-:Y:S01]  /*3060*/  FFMA R71, R71, UR10, -R108 ;  /* 0x0000000a47477c23 */ /* 0x000fe2000800086c */
[----:B------:R-:W-:Y:S01]  /*3070*/  FMUL R49, R49, 1.4426950216293334961 ;  /* 0x3fb8aa3b31317820 */ /* 0x000fe20000400000 */
[----:B------:R-:W-:Y:S01]  /*3080*/  FMUL R51, R51, 1.4426950216293334961 ;  /* 0x3fb8aa3b33337820 */ /* 0x000fe20000400000 */
[----:B------:R-:W-:-:S04]  /*3090*/  FMUL R69, R69, 1.4426950216293334961 ;  /* 0x3fb8aa3b45457820 */ /* 0x000fc80000400000 */
[----:B------:R-:W-:Y:S01]  /*30a0*/  MUFU.EX2 R84, R84 ;  /* 0x0000005400547308 */ /* 0x000fe20000000800 */
[----:B------:R-:W-:-:S07]  /*30b0*/  FMUL R71, R71, 1.4426950216293334961 ;  /* 0x3fb8aa3b47477820 */ /* 0x000fce0000400000 */
[----:B------:R-:W1:Y:S08]  /*30c0*/  MUFU.EX2 R85, R85 ;  /* 0x0000005500557308 */ /* 0x000e700000000800 */
[----:B------:R-:W-:Y:S08]  /*30d0*/  MUFU.EX2 R88, R88 ;  /* 0x0000005800587308 */ /* 0x000ff00000000800 */
[----:B------:R-:W2:Y:S08]  /*30e0*/  MUFU.EX2 R89, R89 ;  /* 0x0000005900597308 */ /* 0x000eb00000000800 */
[----:B------:R-:W-:Y:S08]  /*30f0*/  MUFU.EX2 R94, R94 ;  /* 0x0000005e005e7308 */ /* 0x000ff00000000800 */
[----:B------:R-:W3:Y:S08]  /*3100*/  MUFU.EX2 R103, R103 ;  /* 0x0000006700677308 */ /* 0x000ef00000000800 */
[----:B------:R-:W4:Y:S08]  /*3110*/  MUFU.EX2 R82, R48 ;  /* 0x0000003000527308 */ /* 0x000f300000000800 */
[----:B------:R-:W5:Y:S08]  /*3120*/  MUFU.EX2 R86, R50 ;  /* 0x0000003200567308 */ /* 0x000f700000000800 */
[----:B------:R-:W0:Y:S08]  /*3130*/  MUFU.EX2 R90, R68 ;  /* 0x00000044005a7308 */ /* 0x000e300000000800 */
[----:B------:R-:W0:Y:S08]  /*3140*/  MUFU.EX2 R98, R70 ;  /* 0x0000004600627308 */ /* 0x000e300000000800 */
[----:B------:R0:W0:Y:S08]  /*3150*/  MUFU.EX2 R83, R49 ;  /* 0x0000003100537308 */ /* 0x0000300000000800 */
[----:B------:R1:W0:Y:S08]  /*3160*/  MUFU.EX2 R87, R51 ;  /* 0x0000003300577308 */ /* 0x0002300000000800 */
[----:B------:R2:W5:Y:S08]  /*3170*/  MUFU.EX2 R101, R69 ;  /* 0x0000004500657308 */ /* 0x0005700000000800 */
[----:B------:R-:W5:Y:S01]  /*3180*/  MUFU.EX2 R105, R71 ;  /* 0x0000004700697308 */ /* 0x000f620000000800 */
[----:B0-----:R-:W-:Y:S01]  /*3190*/  FADD R49, R80, R81 ;  /* 0x0000005150317221 */ /* 0x001fe20000000000 */
[----:B-1----:R-:W-:Y:S01]  /*31a0*/  FADD R51, R84, R85 ;  /* 0x0000005554337221 */ /* 0x002fe20000000000 */
[----:B--2---:R-:W-:Y:S01]  /*31b0*/  FADD R69, R88, R89 ;  /* 0x0000005958457221 */ /* 0x004fe20000000000 */
[----:B---3--:R-:W-:Y:S01]  /*31c0*/  FADD R73, R94, R103 ;  /* 0x000000675e497221 */ /* 0x008fe20000000000 */
[----:B----4-:R-:W-:Y:S01]  /*31d0*/  FADD R48, R82, R49 ;  /* 0x0000003152307221 */ /* 0x010fe20000000000 */
[----:B-----5:R-:W-:Y:S01]  /*31e0*/  FADD R50, R86, R51 ;  /* 0x0000003356327221 */ /* 0x020fe20000000000 */
[----:B------:R-:W-:Y:S01]  /*31f0*/  FADD R68, R90, R69 ;  /* 0x000000455a447221 */ /* 0x000fe20000000000 */
[----:B------:R-:W-:Y:S01]  /*3200*/  FADD R72, R98, R73 ;  /* 0x0000004962487221 */ /* 0x000fe20000000000 */
[----:B------:R-:W-:Y:S01]  /*3210*/  FADD R48, R83, R48 ;  /* 0x0000003053307221 */ /* 0x000fe20000000000 */
[----:B------:R-:W-:Y:S01]  /*3220*/  FADD R50, R87, R50 ;  /* 0x0000003257327221 */ /* 0x000fe20000000000 */
[----:B------:R-:W-:Y:S01]  /*3230*/  FADD R68, R101, R68 ;  /* 0x0000004465447221 */ /* 0x000fe20000000000 */
[----:B------:R-:W-:-:S02]  /*3240*/  FADD R72, R105, R72 ;  /* 0x0000004869487221 */ /* 0x000fc40000000000 */
[----:B------:R-:W0:Y:S04]  /*3250*/  SHFL.BFLY PT, R49, R48, 0x2, 0x1f ;  /* 0x0c401f0030317f89 */ /* 0x000e2800000e0000 */
[----:B------:R-:W1:Y:S04]  /*3260*/  SHFL.BFLY PT, R51, R50, 0x2, 0x1f ;  /* 0x0c401f0032337f89 */ /* 0x000e6800000e0000 */
[----:B------:R-:W2:Y:S04]  /*3270*/  SHFL.BFLY PT, R69, R68, 0x2, 0x1f ;  /* 0x0c401f0044457f89 */ /* 0x000ea800000e0000 */
[----:B------:R-:W3:Y:S01]  /*3280*/  SHFL.BFLY PT, R71, R72, 0x2, 0x1f ;  /* 0x0c401f0048477f89 */ /* 0x000ee200000e0000 */
[----:B0-----:R-:W-:Y:S01]  /*3290*/  FADD R49, R48, R49 ;  /* 0x0000003130317221 */ /* 0x001fe20000000000 */
[----:B-1----:R-:W-:Y:S01]  /*32a0*/  FADD R51, R50, R51 ;  /* 0x0000003332337221 */ /* 0x002fe20000000000 */
[----:B--2---:R-:W-:Y:S01]  /*32b0*/  FADD R69, R68, R69 ;  /* 0x0000004544457221 */ /* 0x004fe20000000000 */
[----:B---3--:R-:W-:-:S02]  /*32c0*/  FADD R71, R72, R71 ;  /* 0x0000004748477221 */ /* 0x008fc40000000000 */
[----:B------:R-:W0:Y:S04]  /*32d0*/  SHFL.BFLY PT, R70, R49, 0x1, 0x1f ;  /* 0x0c201f0031467f89 */ /* 0x000e2800000e0000 */
[----:B------:R-:W1:Y:S04]  /*32e0*/  SHFL.BFLY PT, R74, R51, 0x1, 0x1f ;  /* 0x0c201f00334a7f89 */ /* 0x000e6800000e0000 */
[----:B------:R-:W2:Y:S04]  /*32f0*/  SHFL.BFLY PT, R76, R69, 0x1, 0x1f ;  /* 0x0c201f00454c7f89 */ /* 0x000ea800000e0000 */
[----:B------:R-:W3:Y:S01]  /*3300*/  SHFL.BFLY PT, R48, R71, 0x1, 0x1f ;  /* 0x0c201f0047307f89 */ /* 0x000ee200000e0000 */
[----:B0-----:R-:W-:Y:S01]  /*3310*/  FADD R70, R49, R70 ;  /* 0x0000004631467221 */ /* 0x001fe20000000000 */
[----:B------:R-:W-:Y:S01]  /*3320*/  BAR.SYNC.DEFER_BLOCKING 0x0 ;  /* 0x0000000000007b1d */ /* 0x000fe20000010000 */
[----:B-1----:R-:W-:Y:S01]  /*3330*/  FADD R74, R51, R74 ;  /* 0x0000004a334a7221 */ /* 0x002fe20000000000 */
[----:B--2---:R-:W-:Y:S01]  /*3340*/  FADD R68, R69, R76 ;  /* 0x0000004c45447221 */ /* 0x004fe20000000000 */
[----:B---3--:R-:W-:-:S03]  /*3350*/  FADD R72, R71, R48 ;  /* 0x0000003047487221 */ /* 0x008fc60000000000 */
[----:B------:R-:W-:Y:S04]  /*3360*/  @!P1 STS [R211+0x1000], R70 ;  /* 0x00100046d3009388 */ /* 0x000fe80000000800 */
[----:B------:R-:W-:Y:S04]  /*3370*/  @!P1 STS [R211+0x1080], R74 ;  /* 0x0010804ad3009388 */ /* 0x000fe80000000800 */
[----:B------:R-:W-:Y:S04]  /*3380*/  @!P1 STS [R211+0x1100], R68 ;  /* 0x00110044d3009388 */ /* 0x000fe80000000800 */
[----:B------:R-:W-:Y:S01]  /*3390*/  @!P1 STS [R211+0x1180], R72 ;  /* 0x00118048d3009388 */ /* 0x000fe20000000800 */
[----:B------:R-:W-:Y:S06]  /*33a0*/  BAR.SYNC.DEFER_BLOCKING 0x0 ;  /* 0x0000000000007b1d */ /* 0x000fec0000010000 */
[----:B------:R-:W0:Y:S04]  /*33b0*/  LDS R48, [R78+0x1000] ;  /* 0x001000004e307984 */ /* 0x000e280000000800 */
[----:B0-----:R-:W0:Y:S02]  /*33c0*/  SHFL.BFLY PT, R49, R48, 0x2, 0x1f ;  /* 0x0c401f0030317f89 */ /* 0x001e2400000e0000 */
[----:B0-----:R-:W-:-:S05]  /*33d0*/  FADD R49, R48, R49 ;  /* 0x0000003130317221 */ /* 0x001fca0000000000 */
[----:B------:R-:W0:Y:S01]  /*33e0*/  SHFL.BFLY PT, R50, R49, 0x1, 0x1f ;  /* 0x0c201f0031327f89 */ /* 0x000e2200000e0000 */
[----:B------:R-:W-:Y:S02]  /*33f0*/  USHF.R.S32.HI UR9, URZ, 0x1f, UR5 ;  /* 0x0000001fff097899 */ /* 0x000fe40008011405 */
[----:B------:R-:W-:Y:S02]  /*3400*/  IADD3 R76, P2, PT, R138, UR5, RZ ;  /* 0x000000058a4c7c10 */ /* 0x000fe4000ff5e0ff */
[----:B------:R-:W-:Y:S01]  /*3410*/  IADD3 R74, P3, PT, R140, UR5, RZ ;  /* 0x000000058c4a7c10 */ /* 0x000fe2000ff7e0ff */
[----:B0-----:R-:W-:-:S05]  /*3420*/  FADD R51, R49, R50 ;  /* 0x0000003231337221 */ /* 0x001fca0000000000 */
[----:B------:R0:W-:Y:S01]  /*3430*/  @!P1 STS [R78+0x1000], R51 ;  /* 0x001000334e009388 */ /* 0x0001e20000000800 */
[----:B------:R-:W-:Y:S01]  /*3440*/  IADD3.X R77, PT, PT, R137, UR9, RZ, P2, !PT ;  /* 0x00000009894d7c10 */ /* 0x000fe200097fe4ff */
[----:B------:R-:W-:Y:S01]  /*3450*/  BAR.SYNC.DEFER_BLOCKING 0x0 ;  /* 0x0000000000007b1d */ /* 0x000fe20000010000 */
[----:B------:R-:W-:Y:S02]  /*3460*/  IADD3.X R75, PT, PT, R139, UR9, RZ, P3, !PT ;  /* 0x000000098b4b7c10 */ /* 0x000fe40009ffe4ff */
[----:B------:R-:W-:Y:S02]  /*3470*/  IADD3 R72, P2, PT, R142, UR5, RZ ;  /* 0x000000058e487c10 */ /* 0x000fe4000ff5e0ff */
[----:B------:R-:W-:Y:S02]  /*3480*/  IADD3 R70, P3, PT, R144, UR5, RZ ;  /* 0x0000000590467c10 */ /* 0x000fe4000ff7e0ff */
[----:B------:R-:W-:Y:S02]  /*3490*/  IADD3.X R73, PT, PT, R141, UR9, RZ, P2, !PT ;  /* 0x000000098d497c10 */ /* 0x000fe400097fe4ff */
[----:B------:R-:W-:-:S02]  /*34a0*/  IADD3.X R71, PT, PT, R143, UR9, RZ, P3, !PT ;  /* 0x000000098f477c10 */ /* 0x000fc40009ffe4ff */
[----:B------:R-:W-:Y:S02]  /*34b0*/  IADD3 R68, P2, PT, R146, UR5, RZ ;  /* 0x0000000592447c10 */ /* 0x000fe4000ff5e0ff */
[----:B------:R-:W-:Y:S02]  /*34c0*/  IADD3 R50, P3, PT, R148, UR5, RZ ;  /* 0x0000000594327c10 */ /* 0x000fe4000ff7e0ff */
[----:B------:R-:W-:Y:S02]  /*34d0*/  IADD3.X R69, PT, PT, R145, UR9, RZ, P2, !PT ;  /* 0x0000000991457c10 */ /* 0x000fe400097fe4ff */
[----:B0-----:R-:W-:Y:S02]  /*34e0*/  IADD3.X R51, PT, PT, R147, UR9, RZ, P3, !PT ;  /* 0x0000000993337c10 */ /* 0x001fe40009ffe4ff */
[----:B------:R-:W-:Y:S01]  /*34f0*/  IADD3 R48, P2, PT, R150, UR5, RZ ;  /* 0x0000000596307c10 */ /* 0x000fe2000ff5e0ff */
[----:B------:R0:W2:Y:S03]  /*3500*/  LDG.E.U8 R91, desc[UR12][R76.64] ;  /* 0x0000000c4c5b7981 */ /* 0x0000a6000c1e1100 */
[----:B------:R-:W-:Y:S01]  /*3510*/  IADD3.X R49, PT, PT, R149, UR9, RZ, P2, !PT ;  /* 0x0000000995317c10 */ /* 0x000fe200097fe4ff */
[----:B------:R1:W3:Y:S04]  /*3520*/  LDG.E.U8 R93, desc[UR12][R74.64] ;  /* 0x0000000c4a5d7981 */ /* 0x0002e8000c1e1100 */
[----:B------:R4:W5:Y:S01]  /*3530*/  LDG.E.U8 R92, desc[UR12][R72.64] ;  /* 0x0000000c485c7981 */ /* 0x000962000c1e1100 */
[----:B0-----:R-:W-:-:S03]  /*3540*/  IADD3 R76, P3, PT, R164, UR5, RZ ;  /* 0x00000005a44c7c10 */ /* 0x001fc6000ff7e0ff */
[----:B------:R0:W3:Y:S01]  /*3550*/  LDG.E.U8 R95, desc[UR12][R70.64] ;  /* 0x0000000c465f7981 */ /* 0x0000e2000c1e1100 */
[----:B------:R-:W-:Y:S02]  /*3560*/  IADD3.X R77, PT, PT, R163, UR9, RZ, P3, !PT ;  /* 0x00000009a34d7c10 */ /* 0x000fe40009ffe4ff */
[----:B-1----:R-:W-:Y:S01]  /*3570*/  IADD3 R74, P2, PT, R166, UR5, RZ ;  /* 0x00000005a64a7c10 */ /* 0x002fe2000ff5e0ff */
[----:B------:R1:W3:Y:S01]  /*3580*/  LDG.E.U8 R97, desc[UR12][R68.64] ;  /* 0x0000000c44617981 */ /* 0x0002e2000c1e1100 */
[----:B----4-:R-:W-:Y:S02]  /*3590*/  IADD3 R72, P3, PT, R168, UR5, RZ ;  /* 0x00000005a8487c10 */ /* 0x010fe4000ff7e0ff */
        /* <DEDUP_REMOVED lines=11> */
[----:B0-----:R-:W-:Y:S02]  /*3650*/  IADD3 R48, P3, PT, R176, UR5, RZ ;  /* 0x00000005b0307c10 */ /* 0x001fe4000ff7e0ff */
[----:B------:R-:W-:Y:S01]  /*3660*/  IADD3.X R51, PT, PT, R173, UR9, RZ, P2, !PT ;  /* 0x00000009ad337c10 */ /* 0x000fe200097fe4ff */
[----:B------:R0:W5:Y:S01]  /*3670*/  LDG.E.U8 R113, desc[UR12][R72.64] ;  /* 0x0000000c48717981 */ /* 0x000162000c1e1100 */
[----:B------:R-:W-:-:S02]  /*3680*/  IADD3.X R49, PT, PT, R175, UR9, RZ, P3, !PT ;  /* 0x00000009af317c10 */ /* 0x000fc40009ffe4ff */
[----:B-1----:R-:W-:Y:S01]  /*3690*/  IADD3 R76, P2, PT, R178, UR5, RZ ;  /* 0x00000005b24c7c10 */ /* 0x002fe2000ff5e0ff */
[----:B------:R1:W5:Y:S01]  /*36a0*/  LDG.E.U8 R115, desc[UR12][R70.64] ;  /* 0x0000000c46737981 */ /* 0x000362000c1e1100 */
        /* <DEDUP_REMOVED lines=12> */
[----:B0-----:R-:W-:-:S03]  /*3770*/  IADD3 R50, P4, PT, R190, UR5, RZ ;  /* 0x00000005be327c10 */ /* 0x001fc6000ff9e0ff */
[----:B------:R0:W5:Y:S01]  /*3780*/  LDG.E.U8 R104, desc[UR12][R72.64] ;  /* 0x0000000c48687981 */ /* 0x000162000c1e1100 */
[----:B-1----:R-:W-:Y:S02]  /*3790*/  IADD3 R48, P3, PT, R194, UR5, RZ ;  /* 0x00000005c2307c10 */ /* 0x002fe4000ff7e0ff */
[----:B------:R-:W-:Y:S01]  /*37a0*/  IADD3.X R69, PT, PT, R187, UR9, RZ, P2, !PT ;  /* 0x00000009bb457c10 */ /* 0x000fe200097fe4ff */
[----:B------:R1:W5:Y:S01]  /*37b0*/  LDG.E.U8 R233, desc[UR12][R70.64] ;  /* 0x0000000c46e97981 */ /* 0x000362000c1e1100 */
[----:B------:R-:W-:Y:S02]  /*37c0*/  IADD3.X R51, PT, PT, R189, UR9, RZ, P4, !PT ;  /* 0x00000009bd337c10 */ /* 0x000fe4000a7fe4ff */
[----:B------:R-:W-:Y:S01]  /*37d0*/  IADD3.X R49, PT, PT, R193, UR9, RZ, P3, !PT ;  /* 0x00000009c1317c10 */ /* 0x000fe20009ffe4ff */
[----:B------:R-:W5:Y:S01]  /*37e0*/  LDG.E.U8 R225, desc[UR12][R76.64] ;  /* 0x0000000c4ce17981 */ /* 0x000f62000c1e1100 */
[----:B----4-:R-:W-:Y:S02]  /*37f0*/  IADD3 R74, P4, PT, R196, UR5, RZ ;  /* 0x00000005c44a7c10 */ /* 0x010fe4000ff9e0ff */
[----:B------:R-:W-:Y:S01]  /*3800*/  IADD3 RZ, P3, PT, R162, UR5, RZ ;  /* 0x00000005a2ff7c10 */ /* 0x000fe2000ff7e0ff */
[----:B------:R4:W5:Y:S01]  /*3810*/  LDG.E.U8 R110, desc[UR12][R50.64] ;  /* 0x0000000c326e7981 */ /* 0x000962000c1e1100 */
[----:B------:R-:W-:-:S02]  /*3820*/  IADD3 RZ, P2, PT, R154, UR5, RZ ;  /* 0x000000059aff7c10 */ /* 0x000fc4000ff5e0ff */
[----:B------:R-:W-:Y:S01]  /*3830*/  IADD3.X R75, PT, PT, R195, UR9, RZ, P4, !PT ;  /* 0x00000009c34b7c10 */ /* 0x000fe2000a7fe4ff */
[----:B0-----:R-:W-:Y:S01]  /*3840*/  VIADD R72, R162, UR5 ;  /* 0x00000005a2487c36 */ /* 0x001fe20008000000 */
[----:B------:R-:W-:Y:S01]  /*3850*/  IADD3.X R73, PT, PT, R161, UR9, RZ, P3, !PT ;  /* 0x00000009a1497c10 */ /* 0x000fe20009ffe4ff */
[----:B-1----:R-:W-:Y:S01]  /*3860*/  VIADD R70, R154, UR5 ;  /* 0x000000059a467c36 */ /* 0x002fe20008000000 */
[----:B------:R-:W-:Y:S01]  /*3870*/  IADD3.X R71, PT, PT, R153, UR9, RZ, P2, !PT ;  /* 0x0000000999477c10 */ /* 0x000fe200097fe4ff */
[----:B------:R0:W5:Y:S01]  /*3880*/  LDG.E.U8 R235, desc[UR12][R68.64] ;  /* 0x0000000c44eb7981 */ /* 0x000162000c1e1100 */
[----:B------:R-:W-:Y:S02]  /*3890*/  IADD3 RZ, P3, PT, R158, UR5, RZ ;  /* 0x000000059eff7c10 */ /* 0x000fe4000ff7e0ff */
[----:B----4-:R-:W-:Y:S01]  /*38a0*/  IADD3 R50, P4, PT, R198, UR5, RZ ;  /* 0x00000005c6327c10 */ /* 0x010fe2000ff9e0ff */
[----:B------:R-:W4:Y:S01]  /*38b0*/  LDG.E.U8 R75, desc[UR12][R74.64] ;  /* 0x0000000c4a4b7981 */ /* 0x000f22000c1e1100 */
[----:B------:R-:W-:-:S02]  /*38c0*/  IADD3 RZ, P2, PT, R156, UR5, RZ ;  /* 0x000000059cff7c10 */ /* 0x000fc4000ff5e0ff */
[----:B------:R-:W-:Y:S01]  /*38d0*/  IADD3.X R51, PT, PT, R197, UR9, RZ, P4, !PT ;  /* 0x00000009c5337c10 */ /* 0x000fe2000a7fe4ff */
[----:B------:R1:W4:Y:S01]  /*38e0*/  LDG.E.U8 R239, desc[UR12][R72.64] ;  /* 0x0000000c48ef7981 */ /* 0x000322000c1e1100 */
[----:B------:R-:W-:Y:S02]  /*38f0*/  IADD3.X R77, PT, PT, R157, UR9, RZ, P3, !PT ;  /* 0x000000099d4d7c10 */ /* 0x000fe40009ffe4ff */
[----:B------:R-:W-:Y:S01]  /*3900*/  IADD3.X R79, PT, PT, R155, UR9, RZ, P2, !PT ;  /* 0x000000099b4f7c10 */ /* 0x000fe200097fe4ff */
[----:B------:R1:W4:Y:S01]  /*3910*/  LDG.E.U8 R241, desc[UR12][R70.64] ;  /* 0x0000000c46f17981 */ /* 0x000322000c1e1100 */
[----:B------:R-:W-:Y:S02]  /*3920*/  IADD3 RZ, P2, PT, R152, UR5, RZ ;  /* 0x0000000598ff7c10 */ /* 0x000fe4000ff5e0ff */
[----:B------:R-:W-:Y:S01]  /*3930*/  IADD3 RZ, P3, PT, R160, UR5, RZ ;  /* 0x00000005a0ff7c10 */ /* 0x000fe2000ff7e0ff */
[----:B------:R1:W4:Y:S01]  /*3940*/  LDG.E.U8 R237, desc[UR12][R48.64] ;  /* 0x0000000c30ed7981 */ /* 0x000322000c1e1100 */
[----:B0-----:R-:W-:-:S02]  /*3950*/  IADD3 R68, P4, PT, R192, UR5, RZ ;  /* 0x00000005c0447c10 */ /* 0x001fc4000ff9e0ff */
[----:B-1----:R-:W-:Y:S01]  /*3960*/  IADD3.X R73, PT, PT, R151, UR9, RZ, P2, !PT ;  /* 0x0000000997497c10 */ /* 0x002fe200097fe4ff */
[----:B------:R0:W4:Y:S01]  /*3970*/  LDG.E.U8 R74, desc[UR12][R50.64] ;  /* 0x0000000c324a7981 */ /* 0x000122000c1e1100 */
[----:B------:R-:W-:Y:S01]  /*3980*/  IADD3.X R71, PT, PT, R159, UR9, RZ, P3, !PT ;  /* 0x000000099f477c10 */ /* 0x000fe20009ffe4ff */
[----:B------:R-:W-:Y:S01]  /*3990*/  VIADD R76, R158, UR5 ;  /* 0x000000059e4c7c36 */ /* 0x000fe20008000000 */
[----:B------:R-:W-:Y:S01]  /*39a0*/  IADD3 R48, P2, PT, R184, UR5, RZ ;  /* 0x00000005b8307c10 */ /* 0x000fe2000ff5e0ff */
[----:B------:R-:W-:Y:S01]  /*39b0*/  VIADD R78, R156, UR5 ;  /* 0x000000059c4e7c36 */ /* 0x000fe20008000000 */
[----:B------:R-:W-:Y:S01]  /*39c0*/  IADD3.X R69, PT, PT, R191, UR9, RZ, P4, !PT ;  /* 0x00000009bf457c10 */ /* 0x000fe2000a7fe4ff */
[----:B------:R-:W-:Y:S01]  /*39d0*/  VIADD R72, R152, UR5 ;  /* 0x0000000598487c36 */ /* 0x000fe20008000000 */
[----:B0-----:R-:W-:Y:S01]  /*39e0*/  IADD3 R50, P3, PT, R200, UR5, RZ ;  /* 0x00000005c8327c10 */ /* 0x001fe2000ff7e0ff */
[----:B------:R-:W-:Y:S01]  /*39f0*/  VIADD R70, R160, UR5 ;  /* 0x00000005a0467c36 */ /* 0x000fe20008000000 */
[----:B------:R-:W-:Y:S01]  /*3a00*/  IADD3.X R49, PT, PT, R183, UR9, RZ, P2, !PT ;  /* 0x00000009b7317c10 */ /* 0x000fe200097fe4ff */
[----:B------:R-:W4:Y:S01]  /*3a10*/  LDG.E.U8 R79, desc[UR12][R78.64] ;  /* 0x0000000c4e4f7981 */ /* 0x000f22000c1e1100 */
[----:B------:R-:W-:-:S03]  /*3a20*/  IADD3.X R51, PT, PT, R199, UR9, RZ, P3, !PT ;  /* 0x00000009c7337c10 */ /* 0x000fc60009ffe4ff */
[----:B------:R-:W4:Y:S04]  /*3a30*/  LDG.E.U8 R76, desc[UR12][R76.64] ;  /* 0x0000000c4c4c7981 */ /* 0x000f28000c1e1100 */
[----:B------:R-:W4:Y:S04]  /*3a40*/  LDG.E.U8 R73, desc[UR12][R72.64] ;  /* 0x0000000c48497981 */ /* 0x000f28000c1e1100 */
[----:B------:R-:W4:Y:S04]  /*3a50*/  LDG.E.U8 R71, desc[UR12][R70.64] ;  /* 0x0000000c46477981 */ /* 0x000f28000c1e1100 */
[----:B------:R0:W4:Y:S04]  /*3a60*/  LDG.E.U8 R243, desc[UR12][R48.64] ;  /* 0x0000000c30f37981 */ /* 0x000128000c1e1100 */
[----:B------:R-:W4:Y:S04]  /*3a70*/  LDG.E.U8 R69, desc[UR12][R68.64] ;  /* 0x0000000c44457981 */ /* 0x000f28000c1e1100 */
[----:B------:R1:W4:Y:S04]  /*3a80*/  LDG.E.U8 R245, desc[UR12][R50.64] ;  /* 0x0000000c32f57981 */ /* 0x000328000c1e1100 */
[----:B0-----:R-:W-:Y:S04]  /*3a90*/  LDS R48, [R212+0x1000] ;  /* 0x00100000d4307984 */ /* 0x001fe80000000800 */
[----:B------:R-:W-:Y:S04]  /*3aa0*/  LDS R49, [R212+0x1080] ;  /* 0x00108000d4317984 */ /* 0x000fe80000000800 */
[----:B-1----:R-:W-:Y:S04]  /*3ab0*/  LDS R50, [R212+0x1100] ;  /* 0x00110000d4327984 */ /* 0x002fe80000000800 */
[----:B------:R-:W-:Y:S01]  /*3ac0*/  LDS R51, [R212+0x1180] ;  /* 0x00118000d4337984 */ /* 0x000fe20000000800 */
[----:B------:R-:W-:Y:S01]  /*3ad0*/  BAR.SYNC.DEFER_BLOCKING 0x0 ;  /* 0x0000000000007b1d */ /* 0x000fe20000010000 */
[----:B------:R-:W-:-:S02]  /*3ae0*/  F2FP.SATFINITE.E4M3.F32.PACK_AB_MERGE_C R80, R81, R80, RZ ;  /* 0x000000505150723e */ /* 0x000fc400048070ff */
[----:B------:R-:W-:Y:S02]  /*3af0*/  F2FP.SATFINITE.E4M3.F32.PACK_AB_MERGE_C R78, R83, R82, RZ ;  /* 0x00000052534e723e */ /* 0x000fe400048070ff */
[----:B------:R-:W-:Y:S02]  /*3b00*/  F2FP.SATFINITE.E4M3.F32.PACK_AB_MERGE_C R77, R85, R84, RZ ;  /* 0x00000054554d723e */ /* 0x000fe400048070ff */
[----:B------:R-:W-:Y:S02]  /*3b10*/  F2FP.SATFINITE.E4M3.F32.PACK_AB_MERGE_C R86, R87, R86, RZ ;  /* 0x000000565756723e */ /* 0x000fe400048070ff */
[----:B------:R-:W-:Y:S02]  /*3b20*/  F2FP.SATFINITE.E4M3.F32.PACK_AB_MERGE_C R88, R89, R88, RZ ;  /* 0x000000585958723e */ /* 0x000fe400048070ff */
[----:B------:R-:W-:Y:S02]  /*3b30*/  F2FP.SATFINITE.E4M3.F32.PACK_AB_MERGE_C R82, R101, R90, RZ ;  /* 0x0000005a6552723e */ /* 0x000fe400048070ff */
[----:B------:R-:W-:-:S02]  /*3b40*/  F2FP.SATFINITE.E4M3.F32.PACK_AB_MERGE_C R81, R103, R94, RZ ;  /* 0x0000005e6751723e */ /* 0x000fc400048070ff */
[----:B------:R-:W-:Y:S02]  /*3b50*/  F2FP.SATFINITE.E4M3.F32.PACK_AB_MERGE_C R83, R105, R98, RZ ;  /* 0x000000626953723e */ /* 0x000fe400048070ff */
[----:B------:R-:W-:Y:S02]  /*3b60*/  F2FP.F16.E4M3.UNPACK_B R78, R78 ;  /* 0x0000004eff4e723e */ /* 0x000fe400020006ff */
[----:B------:R-:W-:Y:S02]  /*3b70*/  F2FP.F16.E4M3.UNPACK_B R77, R77 ;  /* 0x0000004dff4d723e */ /* 0x000fe400020006ff */
[----:B------:R-:W-:Y:S02]  /*3b80*/  F2FP.F16.E4M3.UNPACK_B R82, R82 ;  /* 0x00000052ff52723e */ /* 0x000fe400020006ff */
[----:B------:R-:W-:Y:S02]  /*3b90*/  F2FP.F16.E4M3.UNPACK_B R81, R81 ;  /* 0x00000051ff51723e */ /* 0x000fe400020006ff */
[----:B------:R-:W-:Y:S01]  /*3ba0*/  F2FP.F16.E4M3.UNPACK_B R83, R83 ;  /* 0x00000053ff53723e */ /* 0x000fe200020006ff */
[----:B------:R-:W-:Y:S01]  /*3bb0*/  FADD R84, -R106, R223 ;  /* 0x000000df6a547221 */ /* 0x000fe20000000100 */
[----:B------:R-:W-:-:S03]  /*3bc0*/  FADD R85, -R107, R224 ;  /* 0x000000e06b557221 */ /* 0x000fc60000000100 */
[----:B------:R-:W-:Y:S01]  /*3bd0*/  FMUL R84, R84, 1.4426950216293334961 ;  /* 0x3fb8aa3b54547820 */ /* 0x000fe20000400000 */
[----:B------:R-:W-:-:S05]  /*3be0*/  FMUL R85, R85, 1.4426950216293334961 ;  /* 0x3fb8aa3b55557820 */ /* 0x000fca0000400000 */
[----:B------:R-:W0:Y:S01]  /*3bf0*/  MUFU.EX2 R84, R84 ;  /* 0x0000005400547308 */ /* 0x000e220000000800 */
[----:B--2---:R-:W-:Y:S04]  /*3c00*/  STS.U8 [R220+UR7+0x1000], R91 ;  /* 0x0010005bdc007988 */ /* 0x004fe80008000007 */
[----:B---3--:R-:W-:Y:S04]  /*3c10*/  STS.U8 [R220+UR7+0x1200], R97 ;  /* 0x00120061dc007988 */ /* 0x008fe80008000007 */
[----:B-----5:R-:W-:Y:S04]  /*3c20*/  STS.U8 [R220+UR7+0x1800], R115 ;  /* 0x00180073dc007988 */ /* 0x020fe80008000007 */
        /* <DEDUP_REMOVED lines=15> */
[----:B------:R1:W-:Y:S04]  /*3d20*/  STS.U8 [R217+UR7+0x1500], R76 ;  /* 0x0015004cd9007988 */ /* 0x0003e80008000007 */
        /* <DEDUP_REMOVED lines=13> */
[----:B------:R-:W-:Y:S01]  /*3e00*/  BAR.SYNC.DEFER_BLOCKING 0x0 ;  /* 0x0000000000007b1d */ /* 0x000fe20000010000 */
[----:B-1----:R-:W-:-:S02]  /*3e10*/  F2FP.F16.E4M3.UNPACK_B R76, R80 ;  /* 0x00000050ff4c723e */ /* 0x002fc400020006ff */
[----:B------:R-:W-:-:S03]  /*3e20*/  F2FP.F16.E4M3.UNPACK_B R79, R86 ;  /* 0x00000056ff4f723e */ /* 0x000fc600020006ff */
[----:B------:R-:W1:Y:S04]  /*3e30*/  LDSM.16.M88.4 R68, [R215+0x1000] ;  /* 0x00100000d744783b */ /* 0x000e680000000200 */
[----:B------:R-:W-:Y:S01]  /*3e40*/  LDSM.16.M88.4 R72, [R215+0x1800] ;  /* 0x00180000d748783b */ /* 0x000fe20000000200 */
[----:B------:R-:W-:Y:S01]  /*3e50*/  BAR.SYNC.DEFER_BLOCKING 0x0 ;  /* 0x0000000000007b1d */ /* 0x000fe20000010000 */
[----:B------:R-:W-:-:S05]  /*3e60*/  F2FP.F16.E4M3.UNPACK_B R80, R88 ;  /* 0x00000058ff50723e */ /* 0x000fca00020006ff */
[----:B------:R-:W-:Y:S04]  /*3e70*/  STSM.16.M88.4 [R210+0x1000], R76 ;  /* 0x0010004cd2007844 */ /* 0x000fe80000000200 */
[----:B------:R2:W-:Y:S01]  /*3e80*/  STSM.16.M88.4 [R210+0x1800], R80 ;  /* 0x00180050d2007844 */ /* 0x0005e20000000200 */
[----:B------:R-:W-:Y:S06]  /*3e90*/  BAR.SYNC.DEFER_BLOCKING 0x0 ;  /* 0x0000000000007b1d */ /* 0x000fec0000010000 */
[----:B------:R-:W3:Y:S04]  /*3ea0*/  LDS.64 R94, [R209+UR7+0x1000] ;  /* 0x00100007d15e7984 */ /* 0x000ee80008000a00 */
[----:B------:R-:W4:Y:S04]  /*3eb0*/  LDS.64 R100, [R209+UR7+0x1400] ;  /* 0x00140007d1647984 */ /* 0x000f280008000a00 */
[----:B------:R-:W5:Y:S04]  /*3ec0*/  LDS.64 R92, [R208+UR7+0x1000] ;  /* 0x00100007d05c7984 */ /* 0x000f680008000a00 */
[----:B------:R-:W1:Y:S04]  /*3ed0*/  LDS.64 R98, [R208+UR7+0x1400] ;  /* 0x00140007d0627984 */ /* 0x000e680008000a00 */
[----:B------:R-:W5:Y:S04]  /*3ee0*/  LDS.64 R86, [R209+UR7+0x1800] ;  /* 0x00180007d1567984 */ /* 0x000f680008000a00 */
[----:B------:R-:W5:Y:S04]  /*3ef0*/  LDS.64 R90, [R209+UR7+0x1c00] ;  /* 0x001c0007d15a7984 */ /* 0x000f680008000a00 */
[----:B------:R-:W5:Y:S04]  /*3f00*/  LDS.64 R82, [R208+UR7+0x1800] ;  /* 0x00180007d0527984 */ /* 0x000f680008000a00 */
[----:B------:R-:W5:Y:S01]  /*3f10*/  LDS.64 R88, [R208+UR7+0x1c00] ;  /* 0x001c0007d0587984 */ /* 0x000f620008000a00 */
[----:B--2---:R-:W-:Y:S01]  /*3f20*/  FADD R81, -R108, R221 ;  /* 0x000000dd6c517221 */ /* 0x004fe20000000100 */
[----:B------:R-:W2:Y:S01]  /*3f30*/  MUFU.EX2 R85, R85 ;  /* 0x0000005500557308 */ /* 0x000ea20000000800 */
[----:B------:R-:W-:-:S02]  /*3f40*/  FADD R76, -R109, R222 ;  /* 0x000000de6d4c7221 */ /* 0x000fc40000000100 */
[----:B------:R-:W-:Y:S02]  /*3f50*/  FMUL R81, R81, 1.4426950216293334961 ;  /* 0x3fb8aa3b51517820 */ /* 0x000fe40000400000 */
[----:B------:R-:W-:-:S04]  /*3f60*/  FMUL R76, R76, 1.4426950216293334961 ;  /* 0x3fb8aa3b4c4c7820 */ /* 0x000fc80000400000 */
[----:B------:R3:W5:Y:S08]  /*3f70*/  MUFU.EX2 R80, R76 ;  /* 0x0000004c00507308 */ /* 0x0007700000000800 */
[----:B------:R-:W5:Y:S01]  /*3f80*/  MUFU.EX2 R81, R81 ;  /* 0x0000005100517308 */ /* 0x000f620000000800 */
[C---:B0-----:R-:W-:Y:S01]  /*3f90*/  FMUL R56, R84.reuse, R56 ;  /* 0x0000003854387220 */ /* 0x041fe20000400000 */
[----:B------:R-:W-:Y:S01]  /*3fa0*/  FMUL R57, R84, R57 ;  /* 0x0000003954397220 */ /* 0x000fe20000400000 */
[C---:B--2---:R-:W-:Y:S01]  /*3fb0*/  FMUL R58, R85.reuse, R58 ;  /* 0x0000003a553a7220 */ /* 0x044fe20000400000 */
[----:B------:R-:W-:Y:S01]  /*3fc0*/  FMUL R59, R85, R59 ;  /* 0x0000003b553b7220 */ /* 0x000fe20000400000 */
[----:B-1----:R-:W-:Y:S01]  /*3fd0*/  F2FP.F16.E4M3.UNPACK_B R102, R68 ;  /* 0x00000044ff66723e */ /* 0x002fe200020006ff */
[----:B---3--:R-:W-:Y:S01]  /*3fe0*/  IMAD.MOV.U32 R76, RZ, RZ, R94 ;  /* 0x000000ffff4c7224 */ /* 0x008fe200078e005e */
[----:B------:R-:W-:Y:S01]  /*3ff0*/  F2FP.F16.E4M3.UNPACK_B R103, R69 ;  /* 0x00000045ff67723e */ /* 0x000fe200020006ff */
[----:B----4-:R-:W-:-:S02]  /*4000*/  IMAD.MOV.U32 R77, RZ, RZ, R100 ;  /* 0x000000ffff4d7224 */ /* 0x010fc400078e0064 */
[C---:B------:R-:W-:Y:S01]  /*4010*/  FMUL R60, R84.reuse, R60 ;  /* 0x0000003c543c7220 */ /* 0x040fe20000400000 */
[----:B-----5:R-:W-:Y:S02]  /*4020*/  IMAD.MOV.U32 R78, RZ, RZ, R92 ;  /* 0x000000ffff4e7224 */ /* 0x020fe400078e005c */
[----:B------:R-:W-:Y:S01]  /*4030*/  FMUL R61, R84, R61 ;  /* 0x0000003d543d7220 */ /* 0x000fe20000400000 */
[----:B------:R-:W-:Y:S02]  /*4040*/  IMAD.MOV.U32 R79, RZ, RZ, R98 ;  /* 0x000000ffff4f7224 */ /* 0x000fe400078e0062 */
[C---:B------:R-:W-:Y:S01]  /*4050*/  FMUL R62, R85.reuse, R62 ;  /* 0x0000003e553e7220 */ /* 0x040fe20000400000 */
[----:B------:R-:W-:Y:S01]  /*4060*/  FMUL R63, R85, R63 ;  /* 0x0000003f553f7220 */ /* 0x000fe20000400000 */
[----:B------:R-:W-:Y:S02]  /*4070*/  F2FP.F16.E4M3.UNPACK_B R96, R72 ;  /* 0x00000048ff60723e */ /* 0x000fe400020006ff */
[----:B------:R-:W-:Y:S01]  /*4080*/  F2FP.F16.E4M3.UNPACK_B R97, R73 ;  /* 0x00000049ff61723e */ /* 0x000fe200020006ff */
[C---:B------:R-:W-:Y:S01]  /*4090*/  FMUL R64, R80.reuse, R64 ;  /* 0x0000004050407220 */ /* 0x040fe20000400000 */
[----:B------:R-:W-:Y:S01]  /*40a0*/  HMMA.16816.F32 R56, R76, R102, R56 ;  /* 0x000000664c38723c */ /* 0x000fe20000001838 */
[----:B------:R-:W-:Y:S01]  /*40b0*/  FMUL R65, R80, R65 ;  /* 0x0000004150417220 */ /* 0x000fe20000400000 */
[C---:B------:R-:W-:Y:S01]  /*40c0*/  FMUL R66, R81.reuse, R66 ;  /* 0x0000004251427220 */ /* 0x040fe20000400000 */
[----:B------:R-:W-:-:S05]  /*40d0*/  FMUL R67, R81, R67 ;  /* 0x0000004351437220 */ /* 0x000fca0000400000 */
[----:B------:R-:W-:Y:S01]  /*40e0*/  HMMA.16816.F32 R60, R76, R96, R60 ;  /* 0x000000604c3c723c */ /* 0x000fe2000000183c */
[----:B------:R-:W-:Y:S02]  /*40f0*/  IMAD.MOV.U32 R76, RZ, RZ, R86 ;  /* 0x000000ffff4c7224 */ /* 0x000fe400078e0056 */
[----:B------:R-:W-:Y:S02]  /*4100*/  IMAD.MOV.U32 R77, RZ, RZ, R90 ;  /* 0x000000ffff4d7224 */ /* 0x000fe400078e005a */
[----:B------:R-:W-:Y:S02]  /*4110*/  IMAD.MOV.U32 R78, RZ, RZ, R82 ;  /* 0x000000ffff4e7224 */ /* 0x000fe400078e0052 */
[----:B------:R-:W-:Y:S01]  /*4120*/  IMAD.MOV.U32 R79, RZ, RZ, R88 ;  /* 0x000000ffff4f7224 */ /* 0x000fe200078e0058 */
[----:B------:R-:W-:Y:S02]  /*4130*/  F2FP.F16.E4M3.UNPACK_B R104, R72.H1 ;  /* 0x00000048ff68723e */ /* 0x000fe400030006ff */
[----:B------:R-:W-:-:S02]  /*4140*/  F2FP.F16.E4M3.UNPACK_B R105, R73.H1 ;  /* 0x00000049ff69723e */ /* 0x000fc400030006ff */
[----:B------:R-:W-:Y:S02]  /*4150*/  LDS.64 R72, [R206+UR7+0x1000] ;  /* 0x00100007ce487984 */ /* 0x000fe40008000a00 */
[----:B------:R-:W-:Y:S01]  /*4160*/  HMMA.16816.F32 R64, R76, R102, R64 ;  /* 0x000000664c40723c */ /* 0x000fe20000001840 */
[----:B------:R-:W-:Y:S01]  /*4170*/  F2FP.F16.E4M3.UNPACK_B R102, R68.H1 ;  /* 0x00000044ff66723e */ /* 0x000fe200030006ff */
[----:B------:R-:W-:Y:S01]  /*4180*/  IMAD.MOV.U32 R76, RZ, RZ, R95 ;  /* 0x000000ffff4c7224 */ /* 0x000fe200078e005f */
[----:B------:R-:W-:Y:S01]  /*4190*/  F2FP.F16.E4M3.UNPACK_B R103, R69.H1 ;  /* 0x00000045ff67723e */ /* 0x000fe200030006ff */
[----:B------:R-:W-:Y:S01]  /*41a0*/  IMAD.MOV.U32 R78, RZ, RZ, R93 ;  /* 0x000000ffff4e7224 */ /* 0x000fe200078e005d */
[----:B------:R-:W0:Y:S04]  /*41b0*/  LDS.64 R94, [R207+UR7+0x1000] ;  /* 0x00100007cf5e7984 */ /* 0x000e280008000a00 */
[----:B------:R-:W1:Y:S04]  /*41c0*/  LDS.64 R68, [R207+UR7+0x1400] ;  /* 0x00140007cf447984 */ /* 0x000e680008000a00 */
[----:B------:R-:W2:Y:S01]  /*41d0*/  LDS.64 R92, [R206+UR7+0x1400] ;  /* 0x00140007ce5c7984 */ /* 0x000ea20008000a00 */
[----:B------:R-:W-:-:S02]  /*41e0*/  IMAD.MOV.U32 R77, RZ, RZ, R101 ;  /* 0x000000ffff4d7224 */ /* 0x000fc400078e0065 */
[----:B------:R-:W-:Y:S02]  /*41f0*/  IMAD.MOV.U32 R79, RZ, RZ, R99 ;  /* 0x000000ffff4f7224 */ /* 0x000fe400078e0063 */
[C---:B------:R-:W-:Y:S01]  /*4200*/  FMUL R52, R80.reuse, R52 ;  /* 0x0000003450347220 */ /* 0x040fe20000400000 */
[----:B------:R-:W-:Y:S01]  /*4210*/  FMUL R53, R80, R53 ;  /* 0x0000003550357220 */ /* 0x000fe20000400000 */
[C---:B------:R-:W-:Y:S01]  /*4220*/  FMUL R54, R81.reuse, R54 ;  /* 0x0000003651367220 */ /* 0x040fe20000400000 */
[----:B------:R-:W-:Y:S02]  /*4230*/  FMUL R55, R81, R55 ;  /* 0x0000003751377220 */ /* 0x000fe40000400000 */
[C---:B------:R-:W-:Y:S08]  /*4240*/  HMMA.16816.F32 R56, R76.reuse, R102, R56 ;  /* 0x000000664c38723c */ /* 0x040ff00000001838 */
[----:B------:R-:W-:Y:S01]  /*4250*/  HMMA.16816.F32 R60, R76, R104, R60 ;  /* 0x000000684c3c723c */ /* 0x000fe2000000183c */
[----:B------:R-:W-:-:S02]  /*4260*/  IMAD.MOV.U32 R76, RZ, RZ, R86 ;  /* 0x000000ffff4c7224 */ /* 0x000fc400078e0056 */
[----:B------:R-:W-:Y:S02]  /*4270*/  IMAD.MOV.U32 R77, RZ, RZ, R90 ;  /* 0x000000ffff4d7224 */ /* 0x000fe400078e005a */
[----:B------:R-:W-:Y:S02]  /*4280*/  IMAD.MOV.U32 R78, RZ, RZ, R82 ;  /* 0x000000ffff4e7224 */ /* 0x000fe400078e0052 */
[----:B------:R-:W-:-:S07]  /*4290*/  IMAD.MOV.U32 R79, RZ, RZ, R88 ;  /* 0x000000ffff4f7224 */ /* 0x000fce00078e0058 */
[----:B------:R-:W-:Y:S01]  /*42a0*/  HMMA.16816.F32 R52, R76, R96, R52 ;  /* 0x000000604c34723c */ /* 0x000fe20000001834 */
[----:B------:R-:W-:Y:S02]  /*42b0*/  IMAD.MOV.U32 R76, RZ, RZ, R87 ;  /* 0x000000ffff4c7224 */ /* 0x000fe400078e0057 */
[----:B------:R-:W-:Y:S01]  /*42c0*/  IMAD.MOV.U32 R77, RZ, RZ, R91 ;  /* 0x000000ffff4d7224 */ /* 0x000fe200078e005b */
[----:B------:R-:W3:Y:S01]  /*42d0*/  LDS.64 R86, [R207+UR7+0x1800] ;  /* 0x00180007cf567984 */ /* 0x000ee20008000a00 */
[----:B------:R-:W-:Y:S02]  /*42e0*/  IMAD.MOV.U32 R78, RZ, RZ, R83 ;  /* 0x000000ffff4e7224 */ /* 0x000fe400078e0053 */
[----:B------:R-:W-:Y:S01]  /*42f0*/  IMAD.MOV.U32 R79, RZ, RZ, R89 ;  /* 0x000000ffff4f7224 */ /* 0x000fe200078e0059 */
[----:B------:R-:W4:Y:S04]  /*4300*/  LDS.64 R90, [R207+UR7+0x1c00] ;  /* 0x001c0007cf5a7984 */ /* 0x000f280008000a00 */
[----:B------:R-:W5:Y:S04]  /*4310*/  LDS.64 R82, [R206+UR7+0x1800] ;  /* 0x00180007ce527984 */ /* 0x000f680008000a00 */
[----:B------:R-:W3:Y:S01]  /*4320*/  LDS.64 R88, [R206+UR7+0x1c00] ;  /* 0x001c0007ce587984 */ /* 0x000ee20008000a00 */
[----:B------:R-:W-:Y:S01]  /*4330*/  HMMA.16816.F32 R64, R76, R102, R64 ;  /* 0x000000664c40723c */ /* 0x000fe20000001840 */
[----:B------:R-:W-:-:S02]  /*4340*/  F2FP.F16.E4M3.UNPACK_B R98, R70 ;  /* 0x00000046ff62723e */ /* 0x000fc400020006ff */
[----:B------:R-:W-:Y:S02]  /*4350*/  F2FP.F16.E4M3.UNPACK_B R99, R71 ;  /* 0x00000047ff63723e */ /* 0x000fe400020006ff */
[----:B------:R-:W-:Y:S02]  /*4360*/  F2FP.F16.E4M3.UNPACK_B R100, R74 ;  /* 0x0000004aff64723e */ /* 0x000fe400020006ff */
[----:B------:R-:W-:Y:S01]  /*4370*/  F2FP.F16.E4M3.UNPACK_B R101, R75 ;  /* 0x0000004bff65723e */ /* 0x000fe200020006ff */
[----:B------:R-:W-:Y:S01]  /*4380*/  HMMA.16816.F32 R52, R76, R104, R52 ;  /* 0x000000684c34723c */ /* 0x000fe20000001834 */
[----:B0-----:R-:W-:Y:S02]  /*4390*/  IMAD.MOV.U32 R76, RZ, RZ, R94 ;  /* 0x000000ffff4c7224 */ /* 0x001fe400078e005e */
[----:B-1----:R-:W-:Y:S02]  /*43a0*/  IMAD.MOV.U32 R77, RZ, RZ, R68 ;  /* 0x000000ffff4d7224 */ /* 0x002fe400078e0044 */
[----:B------:R-:W-:-:S02]  /*43b0*/  IMAD.MOV.U32 R78, RZ, RZ, R72 ;  /* 0x000000ffff4e7224 */ /* 0x000fc400078e0048 */
[----:B--2---:R-:W-:-:S07]  /*43c0*/  IMAD.MOV.U32 R79, RZ, RZ, R92 ;  /* 0x000000ffff4f7224 */ /* 0x004fce00078e005c */
[C---:B------:R-:W-:Y:S08]  /*43d0*/  HMMA.16816.F32 R56, R76.reuse, R98, R56 ;  /* 0x000000624c38723c */ /* 0x040ff00000001838 */
[----:B------:R-:W-:Y:S01]  /*43e0*/  HMMA.16816.F32 R60, R76, R100, R60 ;  /* 0x000000644c3c723c */ /* 0x000fe2000000183c */
[----:B------:R-:W-:Y:S01]  /*43f0*/  F2FP.F16.E4M3.UNPACK_B R96, R70.H1 ;  /* 0x00000046ff60723e */ /* 0x000fe200030006ff */
[----:B------:R-:W-:Y:S01]  /*4400*/  IMAD.MOV.U32 R68, RZ, RZ, R95 ;  /* 0x000000ffff447224 */ /* 0x000fe200078e005f */
[----:B------:R-:W-:Y:S01]  /*4410*/  F2FP.F16.E4M3.UNPACK_B R97, R71.H1 ;  /* 0x00000047ff61723e */ /* 0x000fe200030006ff */
[----:B------:R-:W-:Y:S01]  /*4420*/  IMAD.MOV.U32 R70, RZ, RZ, R73 ;  /* 0x000000ffff467224 */ /* 0x000fe200078e0049 */
[----:B------:R-:W-:Y:S01]  /*4430*/  F2FP.F16.E4M3.UNPACK_B R74, R74.H1 ;  /* 0x0000004aff4a723e */ /* 0x000fe200030006ff */
[----:B------:R-:W-:Y:S01]  /*4440*/  IMAD.MOV.U32 R71, RZ, RZ, R93 ;  /* 0x000000ffff477224 */ /* 0x000fe200078e005d */
[----:B------:R-:W-:-:S06]  /*4450*/  F2FP.F16.E4M3.UNPACK_B R75, R75.H1 ;  /* 0x0000004bff4b723e */ /* 0x000fcc00030006ff */
[C---:B------:R-:W-:Y:S08]  /*4460*/  HMMA.16816.F32 R56, R68.reuse, R96, R56 ;  /* 0x000000604438723c */ /* 0x040ff00000001838 */
[----:B------:R-:W-:Y:S01]  /*4470*/  HMMA.16816.F32 R60, R68, R74, R60 ;  /* 0x0000004a443c723c */ /* 0x000fe2000000183c */
[----:B---3--:R-:W-:Y:S02]  /*4480*/  IMAD.MOV.U32 R68, RZ, RZ, R86 ;  /* 0x000000ffff447224 */ /* 0x008fe400078e0056 */
[----:B----4-:R-:W-:-:S02]  /*4490*/  IMAD.MOV.U32 R69, RZ, RZ, R90 ;  /* 0x000000ffff457224 */ /* 0x010fc400078e005a */
[----:B-----5:R-:W-:Y:S02]  /*44a0*/  IMAD.MOV.U32 R70, RZ, RZ, R82 ;  /* 0x000000ffff467224 */ /* 0x020fe400078e0052 */
[----:B------:R-:W-:-:S07]  /*44b0*/  IMAD.MOV.U32 R71, RZ, RZ, R88 ;  /* 0x000000ffff477224 */ /* 0x000fce00078e0058 */
[C---:B------:R-:W-:Y:S08]  /*44c0*/  HMMA.16816.F32 R64, R68.reuse, R98, R64 ;  /* 0x000000624440723c */ /* 0x040ff00000001840 */
[----:B------:R-:W-:Y:S01]  /*44d0*/  HMMA.16816.F32 R52, R68, R100, R52 ;  /* 0x000000644434723c */ /* 0x000fe20000001834 */
[----:B------:R-:W-:Y:S02]  /*44e0*/  IMAD.MOV.U32 R68, RZ, RZ, R87 ;  /* 0x000000ffff447224 */ /* 0x000fe400078e0057 */
[----:B------:R-:W-:-:S02]  /*44f0*/  IMAD.MOV.U32 R69, RZ, RZ, R91 ;  /* 0x000000ffff457224 */ /* 0x000fc400078e005b */
[----:B------:R-:W-:Y:S02]  /*4500*/  IMAD.MOV.U32 R70, RZ, RZ, R83 ;  /* 0x000000ffff467224 */ /* 0x000fe400078e0053 */
[----:B------:R-:W-:Y:S01]  /*4510*/  IMAD.MOV.U32 R71, RZ, RZ, R89 ;  /* 0x000000ffff477224 */ /* 0x000fe200078e0059 */
[----:B------:R-:W-:-:S06]  /*4520*/  UIADD3 UR6, UPT, UPT, UR6, 0x40, URZ ;  /* 0x0000004006067890 */ /* 0x000fcc000fffe0ff */
[----:B------:R-:W-:Y:S01]  /*4530*/  HMMA.16816.F32 R64, R68, R96, R64 ;  /* 0x000000604440723c */ /* 0x000fe20000001840 */
[----:B------:R-:W-:-:S07]  /*4540*/  UISETP.GE.AND UP0, UPT, UR6, UR15, UPT ;  /* 0x0000000f0600728c */ /* 0x000fce000bf06270 */
[----:B------:R-:W-:Y:S01]  /*4550*/  HMMA.16816.F32 R52, R68, R74, R52 ;  /* 0x0000004a4434723c */ /* 0x000fe20000001834 */
[----:B------:R-:W-:Y:S02]  /*4560*/  FFMA2 R48, R228.F32x2.HI_LO, R84.F32x2.HI_LO, R48.F32x2.HI_LO ;  /* 0x00000054e4307249 */ /* 0x000fe40000000030 */
[----:B------:R-:W-:Y:S02]  /*4570*/  FFMA2 R50, R226.F32x2.HI_LO, R80.F32x2.HI_LO, R50.F32x2.HI_LO ;  /* 0x00000050e2327249 */ /* 0x000fe40000000032 */
[----:B------:R-:W-:Y:S02]  /*4580*/  IMAD.MOV.U32 R223, RZ, RZ, R106 ;  /* 0x000000ffffdf7224 */ /* 0x000fe400078e006a */
[----:B------:R-:W-:Y:S02]  /*4590*/  IMAD.MOV.U32 R224, RZ, RZ, R107 ;  /* 0x000000ffffe07224 */ /* 0x000fe400078e006b */
[----:B------:R-:W-:Y:S02]  /*45a0*/  IMAD.MOV.U32 R222, RZ, RZ, R109 ;  /* 0x000000ffffde7224 */ /* 0x000fe400078e006d */
[----:B------:R-:W-:-:S02]  /*45b0*/  IMAD.MOV.U32 R221, RZ, RZ, R108 ;  /* 0x000000ffffdd7224 */ /* 0x000fc400078e006c */
[----:B------:R-:W-:Y:S02]  /*45c0*/  IMAD.MOV.U32 R228, RZ, RZ, R48 ;  /* 0x000000ffffe47224 */ /* 0x000fe400078e0030 */
[----:B------:R-:W-:Y:S02]  /*45d0*/  IMAD.MOV.U32 R229, RZ, RZ, R49 ;  /* 0x000000ffffe57224 */ /* 0x000fe400078e0031 */
[----:B------:R-:W-:Y:S02]  /*45e0*/  IMAD.MOV.U32 R226, RZ, RZ, R50 ;  /* 0x000000ffffe27224 */ /* 0x000fe400078e0032 */
[----:B------:R-:W-:Y:S01]  /*45f0*/  IMAD.MOV.U32 R227, RZ, RZ, R51 ;  /* 0x000000ffffe37224 */ /* 0x000fe200078e0033 */
[----:B------:R-:W-:Y:S02]  /*4600*/  ULEA UR5, UR11, UR5, 0x6 ;  /* 0x000000050b057291 */ /* 0x000fe4000f8e30ff */
[----:B------:R-:W-:Y:S01]  /*4610*/  ULEA UR4, UR14, UR4, 0x6 ;  /* 0x000000040e047291 */ /* 0x000fe2000f8e30ff */
[----:B------:R-:W-:Y:S11]  /*4620*/  BRA.U !UP0, `(.L_x_1) ;  /* 0xffffffd5087c7547 */ /* 0x000ff6000b83ffff */
.L_x_0:
[C---:B------:R-:W-:Y:S01]  /*4630*/  FSETP.GT.AND P4, PT, |R229|.reuse, 8.50705917302346158658e+37, PT ;  /* 0x7e800000e500780b */ /* 0x040fe20003f84200 */
[C---:B------:R-:W-:Y:S01]  /*4640*/  FMUL R0, R229.reuse, 8388608 ;  /* 0x4b000000e5007820 */ /* 0x040fe20000400000 */
[C---:B------:R-:W-:Y:S01]  /*4650*/  FSETP.GEU.AND P5, PT, |R229|.reuse, 1.175494350822287508e-38, PT ;  /* 0x00800000e500780b */ /* 0x040fe20003fae200 */
[----:B------:R-:W-:Y:S01]  /*4660*/  BAR.SYNC.DEFER_BLOCKING 0x0 ;  /* 0x0000000000007b1d */ /* 0x000fe20000010000 */
[C---:B------:R-:W-:Y:S02]  /*4670*/  FSETP.GT.AND P3, PT, |R228|.reuse, 8.50705917302346158658e+37, PT ;  /* 0x7e800000e400780b */ /* 0x040fe40003f64200 */
[----:B------:R-:W-:Y:S02]  /*4680*/  FSETP.GEU.AND P6, PT, R229, 1.175494350822287508e-38, PT ;  /* 0x00800000e500780b */ /* 0x000fe40003fce000 */
[----:B------:R-:W-:Y:S01]  /*4690*/  SHF.R.U32.HI R2, RZ, 0x1, R201 ;  /* 0x00000001ff027819 */ /* 0x000fe200000116c9 */
[----:B------:R-:W0:Y:S01]  /*46a0*/  LDCU.64 UR4, c[0x0][0x3e0] ;  /* 0x00007c00ff0477ac */ /* 0x000e220008000a00 */
[----:B------:R-:W-:-:S02]  /*46b0*/  FSETP.GEU.AND P2, PT, |R228|, 1.175494350822287508e-38, PT ;  /* 0x00800000e400780b */ /* 0x000fc40003f4e200 */
[----:B------:R-:W-:Y:S01]  /*46c0*/  FSEL R31, R0, R229, !P6 ;  /* 0x000000e5001f7208 */ /* 0x000fe20007000000 */
[----:B------:R-:W-:Y:S01]  /*46d0*/  @P4 FMUL R229, R229, 0.25 ;  /* 0x3e800000e5e54820 */ /* 0x000fe20000400000 */
[----:B------:R-:W-:Y:S01]  /*46e0*/  LOP3.LUT R0, R2, 0xc, RZ, 0xc0, !PT ;  /* 0x0000000c02007812 */ /* 0x000fe200078ec0ff */
[C---:B------:R-:W-:Y:S01]  /*46f0*/  FMUL R2, R228.reuse, 8388608 ;  /* 0x4b000000e4027820 */ /* 0x040fe20000400000 */
[----:B------:R-:W-:Y:S01]  /*4700*/  FSETP.GEU.AND P1, PT, R228, 1.175494350822287508e-38, PT ;  /* 0x00800000e400780b */ /* 0x000fe20003f2e000 */
[----:B------:R-:W-:Y:S01]  /*4710*/  @!P5 FMUL R229, R229, 16777216 ;  /* 0x4b800000e5e5d820 */ /* 0x000fe20000400000 */
[----:B-1----:R-:W-:Y:S01]  /*4720*/  LEA R5, R204, UR7, 0x4 ;  /* 0x00000007cc057c11 */ /* 0x002fe2000f8e20ff */
[----:B------:R-:W-:Y:S01]  /*4730*/  @P4 FMUL R63, R63, 0.25 ;  /* 0x3e8000003f3f4820 */ /* 0x000fe20000400000 */
[----:B------:R-:W-:Y:S01]  /*4740*/  FSEL R29, R2, R228, !P1 ;  /* 0x000000e4021d7208 */ /* 0x000fe20004800000 */
[----:B------:R-:W-:Y:S01]  /*4750*/  @P3 FMUL R228, R228, 0.25 ;  /* 0x3e800000e4e43820 */ /* 0x000fe20000400000 */
[----:B------:R-:W1:Y:S01]  /*4760*/  MUFU.RCP R3, R229 ;  /* 0x000000e500037308 */ /* 0x000e620000001000 */
[----:B------:R-:W-:-:S02]  /*4770*/  IMAD.IADD R0, R0, 0x1, R5 ;  /* 0x0000000100007824 */ /* 0x000fc400078e0205 */
[----:B------:R-:W-:Y:S01]  /*4780*/  @P4 FMUL R62, R62, 0.25 ;  /* 0x3e8000003e3e4820 */ /* 0x000fe20000400000 */
[----:B------:R-:W-:Y:S02]  /*4790*/  VIADD R5, R31, 0xc0cafb0d ;  /* 0xc0cafb0d1f057836 */ /* 0x000fe40000000000 */
[----:B------:R-:W-:Y:S01]  /*47a0*/  @P4 FMUL R59, R59, 0.25 ;  /* 0x3e8000003b3b4820 */ /* 0x000fe20000400000 */
[----:B------:R-:W-:Y:S01]  /*47b0*/  @P4 FMUL R58, R58, 0.25 ;  /* 0x3e8000003a3a4820 */ /* 0x000fe20000400000 */
[C---:B------:R-:W-:Y:S01]  /*47c0*/  FMUL R2, R227.reuse, 8388608 ;  /* 0x4b000000e3027820 */ /* 0x040fe20000400000 */
[----:B------:R-:W-:Y:S01]  /*47d0*/  FSETP.GEU.AND P4, PT, R227, 1.175494350822287508e-38, PT ;  /* 0x00800000e300780b */ /* 0x000fe20003f8e000 */
[----:B------:R-:W-:Y:S01]  /*47e0*/  @!P2 FMUL R228, R228, 16777216 ;  /* 0x4b800000e4e4a820 */ /* 0x000fe20000400000 */
[----:B------:R-:W-:Y:S01]  /*47f0*/  FSEL R4, RZ, -23, P6 ;  /* 0xc1b80000ff047808 */ /* 0x000fe20003000000 */
[----:B------:R-:W-:Y:S01]  /*4800*/  @!P5 FMUL R63, R63, 16777216 ;  /* 0x4b8000003f3fd820 */ /* 0x000fe20000400000 */
[----:B------:R-:W-:Y:S01]  /*4810*/  FSETP.GT.AND P6, PT, |R227|, 8.50705917302346158658e+37, PT ;  /* 0x7e800000e300780b */ /* 0x000fe20003fc4200 */
[----:B------:R-:W-:Y:S01]  /*4820*/  @!P5 FMUL R62, R62, 16777216 ;  /* 0x4b8000003e3ed820 */ /* 0x000fe20000400000 */
[----:B------:R-:W-:Y:S01]  /*4830*/  LOP3.LUT R6, R5, 0xff800000, RZ, 0xc0, !PT ;  /* 0xff80000005067812 */ /* 0x000fe200078ec0ff */
[----:B------:R-:W-:Y:S01]  /*4840*/  @!P5 FMUL R59, R59, 16777216 ;  /* 0x4b8000003b3bd820 */ /* 0x000fe20000400000 */
[----:B------:R-:W-:Y:S01]  /*4850*/  @!P5 FMUL R58, R58, 16777216 ;  /* 0x4b8000003a3ad820 */ /* 0x000fe20000400000 */
[----:B------:R-:W2:Y:S01]  /*4860*/  MUFU.RCP R8, R228 ;  /* 0x000000e400087308 */ /* 0x000ea20000001000 */
[----:B------:R-:W-:Y:S01]  /*4870*/  FSEL R43, R2, R227, !P4 ;  /* 0x000000e3022b7208 */ /* 0x000fe20006000000 */
[----:B------:R-:W-:Y:S01]  /*4880*/  @P3 FMUL R61, R61, 0.25 ;  /* 0x3e8000003d3d3820 */ /* 0x000fe20000400000 */
[----:B------:R-:W-:Y:S01]  /*4890*/  FSETP.GEU.AND P5, PT, |R227|, 1.175494350822287508e-38, PT ;  /* 0x00800000e300780b */ /* 0x000fe20003fae200 */
[----:B------:R-:W-:Y:S01]  /*48a0*/  @P3 FMUL R60, R60, 0.25 ;  /* 0x3e8000003c3c3820 */ /* 0x000fe20000400000 */
[----:B------:R-:W-:Y:S01]  /*48b0*/  FSEL R2, RZ, -23, P1 ;  /* 0xc1b80000ff027808 */ /* 0x000fe20000800000 */
[----:B------:R-:W-:Y:S01]  /*48c0*/  @P3 FMUL R57, R57, 0.25 ;  /* 0x3e80000039393820 */ /* 0x000fe20000400000 */
[----:B------:R-:W-:Y:S01]  /*48d0*/  FSETP.GT.AND P1, PT, |R226|, 8.50705917302346158658e+37, PT ;  /* 0x7e800000e200780b */ /* 0x000fe20003f24200 */
[----:B------:R-:W-:Y:S01]  /*48e0*/  @P3 FMUL R56, R56, 0.25 ;  /* 0x3e80000038383820 */ /* 0x000fe20000400000 */
[----:B------:R-:W-:Y:S01]  /*48f0*/  I2FP.F32.S32 R7, R6 ;  /* 0x0000000600077245 */ /* 0x000fe20000201400 */
[----:B------:R-:W-:Y:S01]  /*4900*/  @!P2 FMUL R61, R61, 16777216 ;  /* 0x4b8000003d3da820 */ /* 0x000fe20000400000 */
[----:B------:R-:W-:Y:S01]  /*4910*/  FSETP.GEU.AND P3, PT, |R226|, 1.175494350822287508e-38, PT ;  /* 0x00800000e200780b */ /* 0x000fe20003f6e200 */
[----:B------:R-:W-:Y:S01]  /*4920*/  @!P2 FMUL R60, R60, 16777216 ;  /* 0x4b8000003c3ca820 */ /* 0x000fe20000400000 */
[----:B------:R-:W-:Y:S01]  /*4930*/  @!P2 FMUL R57, R57, 16777216 ;  /* 0x4b8000003939a820 */ /* 0x000fe20000400000 */
[----:B------:R-:W-:Y:S01]  /*4940*/  FFMA.FTZ R7, R7, 1.1920928955078125e-07, R4 ;  /* 0x3400000007077823 */ /* 0x000fe20000010004 */
[----:B------:R-:W-:Y:S01]  /*4950*/  @!P2 FMUL R56, R56, 16777216 ;  /* 0x4b8000003838a820 */ /* 0x000fe20000400000 */
[C---:B------:R-:W-:Y:S01]  /*4960*/  FMUL R4, R226.reuse, 8388608 ;  /* 0x4b000000e2047820 */ /* 0x040fe20000400000 */
[----:B------:R-:W-:Y:S01]  /*4970*/  @P6 FMUL R227, R227, 0.25 ;  /* 0x3e800000e3e36820 */ /* 0x000fe20000400000 */
[----:B------:R-:W-:Y:S01]  /*4980*/  FSETP.GEU.AND P2, PT, R226, 1.175494350822287508e-38, PT ;  /* 0x00800000e200780b */ /* 0x000fe20003f4e000 */
[C---:B-1----:R-:W-:Y:S01]  /*4990*/  FMUL R21, R3.reuse, R63 ;  /* 0x0000003f03157220 */ /* 0x042fe20000400000 */
[C---:B------:R-:W-:Y:S01]  /*49a0*/  FMUL R22, R3.reuse, R62 ;  /* 0x0000003e03167220 */ /* 0x040fe20000400000 */
[C---:B------:R-:W-:Y:S01]  /*49b0*/  FMUL R25, R3.reuse, R59 ;  /* 0x0000003b03197220 */ /* 0x040fe20000400000 */
[----:B------:R-:W-:Y:S01]  /*49c0*/  FMUL R26, R3, R58 ;  /* 0x0000003a031a7220 */ /* 0x000fe20000400000 */
[----:B------:R-:W-:-:S02]  /*49d0*/  VIADD R3, R29, 0xc0cafb0d ;  /* 0xc0cafb0d1d037836 */ /* 0x000fc40000000000 */
[----:B------:R-:W-:Y:S01]  /*49e0*/  @!P5 FMUL R227, R227, 16777216 ;  /* 0x4b800000e3e3d820 */ /* 0x000fe20000400000 */
[----:B------:R-:W-:Y:S01]  /*49f0*/  FSEL R30, R4, R226, !P2 ;  /* 0x000000e2041e7208 */ /* 0x000fe20005000000 */
[----:B------:R-:W-:Y:S01]  /*4a00*/  @P1 FMUL R226, R226, 0.25 ;  /* 0x3e800000e2e21820 */ /* 0x000fe20000400000 */
[C---:B--2---:R-:W-:Y:S01]  /*4a10*/  FMUL R23, R8.reuse, R61 ;  /* 0x0000003d08177220 */ /* 0x044fe20000400000 */
[----:B------:R-:W-:Y:S01]  /*4a20*/  LOP3.LUT R3, R3, 0xff800000, RZ, 0xc0, !PT ;  /* 0xff80000003037812 */ /* 0x000fe200078ec0ff */
[C---:B------:R-:W-:Y:S01]  /*4a30*/  FMUL R24, R8.reuse, R60 ;  /* 0x0000003c08187220 */ /* 0x040fe20000400000 */
[C---:B------:R-:W-:Y:S01]  /*4a40*/  FMUL R27, R8.reuse, R57 ;  /* 0x00000039081b7220 */ /* 0x040fe20000400000 */
[----:B------:R-:W-:Y:S01]  /*4a50*/  FMUL R28, R8, R56 ;  /* 0x00000038081c7220 */ /* 0x000fe20000400000 */
[----:B------:R-:W-:Y:S01]  /*4a60*/  @!P3 FMUL R226, R226, 16777216 ;  /* 0x4b800000e2e2b820 */ /* 0x000fe20000400000 */
[----:B------:R-:W1:Y:S01]  /*4a70*/  MUFU.RCP R8, R227 ;  /* 0x000000e300087308 */ /* 0x000e620000001000 */
[----:B------:R-:W-:Y:S01]  /*4a80*/  I2FP.F32.S32 R5, R3 ;  /* 0x0000000300057245 */ /* 0x000fe20000201400 */
[----:B------:R-:W-:Y:S01]  /*4a90*/  @P6 FMUL R55, R55, 0.25 ;  /* 0x3e80000037376820 */ /* 0x000fe20000400000 */
[----:B------:R-:W-:Y:S01]  /*4aa0*/  @P6 FMUL R54, R54, 0.25 ;  /* 0x3e80000036366820 */ /* 0x000fe20000400000 */
[----:B------:R-:W-:Y:S01]  /*4ab0*/  @P6 FMUL R67, R67, 0.25 ;  /* 0x3e80000043436820 */ /* 0x000fe20000400000 */
[----:B------:R-:W-:Y:S01]  /*4ac0*/  @P6 FMUL R66, R66, 0.25 ;  /* 0x3e80000042426820 */ /* 0x000fe20000400000 */
[----:B------:R-:W-:Y:S01]  /*4ad0*/  FFMA.FTZ R2, R5, 1.1920928955078125e-07, R2 ;  /* 0x3400000005027823 */ /* 0x000fe20000010002 */
[----:B------:R-:W-:Y:S01]  /*4ae0*/  VIADD R5, R30, 0xc0cafb0d ;  /* 0xc0cafb0d1e057836 */ /* 0x000fe20000000000 */
[----:B------:R-:W2:Y:S01]  /*4af0*/  MUFU.RCP R12, R226 ;  /* 0x000000e2000c7308 */ /* 0x000ea20000001000 */
[----:B------:R-:W-:-:S02]  /*4b00*/  VIADD R9, R43, 0xc0cafb0d ;  /* 0xc0cafb0d2b097836 */ /* 0x000fc40000000000 */
[----:B------:R-:W-:Y:S01]  /*4b10*/  @!P5 FMUL R55, R55, 16777216 ;  /* 0x4b8000003737d820 */ /* 0x000fe20000400000 */
[----:B------:R-:W-:Y:S01]  /*4b20*/  @!P5 FMUL R54, R54, 16777216 ;  /* 0x4b8000003636d820 */ /* 0x000fe20000400000 */
[----:B------:R-:W-:Y:S01]  /*4b30*/  @!P5 FMUL R67, R67, 16777216 ;  /* 0x4b8000004343d820 */ /* 0x000fe20000400000 */
[----:B------:R-:W-:Y:S01]  /*4b40*/  @!P5 FMUL R66, R66, 16777216 ;  /* 0x4b8000004242d820 */ /* 0x000fe20000400000 */
[----:B------:R-:W-:Y:S01]  /*4b50*/  @P1 FMUL R53, R53, 0.25 ;  /* 0x3e80000035351820 */ /* 0x000fe20000400000 */
[----:B------:R-:W-:Y:S01]  /*4b60*/  @P1 FMUL R52, R52, 0.25 ;  /* 0x3e80000034341820 */ /* 0x000fe20000400000 */
[----:B------:R-:W-:Y:S01]  /*4b70*/  @P1 FMUL R65, R65, 0.25 ;  /* 0x3e80000041411820 */ /* 0x000fe20000400000 */
[----:B------:R-:W-:Y:S01]  /*4b80*/  @P1 FMUL R64, R64, 0.25 ;  /* 0x3e80000040401820 */ /* 0x000fe20000400000 */
[----:B------:R-:W-:Y:S01]  /*4b90*/  LOP3.LUT R5, R5, 0xff800000, RZ, 0xc0, !PT ;  /* 0xff80000005057812 */ /* 0x000fe200078ec0ff */
[C---:B-1----:R-:W-:Y:S01]  /*4ba0*/  FMUL R13, R8.reuse, R55 ;  /* 0x00000037080d7220 */ /* 0x042fe20000400000 */
[----:B------:R-:W-:Y:S01]  /*4bb0*/  LOP3.LUT R10, R9, 0xff800000, RZ, 0xc0, !PT ;  /* 0xff800000090a7812 */ /* 0x000fe200078ec0ff */
[C---:B------:R-:W-:Y:S01]  /*4bc0*/  FMUL R14, R8.reuse, R54 ;  /* 0x00000036080e7220 */ /* 0x040fe20000400000 */
[C---:B------:R-:W-:Y:S01]  /*4bd0*/  FMUL R17, R8.reuse, R67 ;  /* 0x0000004308117220 */ /* 0x040fe20000400000 */
[----:B------:R-:W-:Y:S01]  /*4be0*/  FMUL R18, R8, R66 ;  /* 0x0000004208127220 */ /* 0x000fe20000400000 */
[----:B------:R-:W-:Y:S01]  /*4bf0*/  FSEL R8, RZ, -23, P4 ;  /* 0xc1b80000ff087808 */ /* 0x000fe20002000000 */
[----:B------:R-:W-:Y:S01]  /*4c00*/  @!P3 FMUL R53, R53, 16777216 ;  /* 0x4b8000003535b820 */ /* 0x000fe20000400000 */
[----:B------:R-:W-:Y:S01]  /*4c10*/  FSEL R4, RZ, -23, P2 ;  /* 0xc1b80000ff047808 */ /* 0x000fe20001000000 */
[----:B------:R-:W-:Y:S01]  /*4c20*/  @!P3 FMUL R52, R52, 16777216 ;  /* 0x4b8000003434b820 */ /* 0x000fe20000400000 */
[----:B------:R-:W-:Y:S01]  /*4c30*/  @!P3 FMUL R65, R65, 16777216 ;  /* 0x4b8000004141b820 */ /* 0x000fe20000400000 */
[----:B------:R-:W-:Y:S01]  /*4c40*/  @!P3 FMUL R64, R64, 16777216 ;  /* 0x4b8000004040b820 */ /* 0x000fe20000400000 */
[----:B------:R-:W-:Y:S01]  /*4c50*/  I2FP.F32.S32 R9, R5 ;  /* 0x0000000500097245 */ /* 0x000fe20000201400 */
[C---:B--2---:R-:W-:Y:S01]  /*4c60*/  FMUL R15, R12.reuse, R53 ;  /* 0x000000350c0f7220 */ /* 0x044fe20000400000 */
[----:B------:R-:W-:Y:S01]  /*4c70*/  I2FP.F32.S32 R11, R10 ;  /* 0x0000000a000b7245 */ /* 0x000fe20000201400 */
[C---:B------:R-:W-:Y:S01]  /*4c80*/  FMUL R16, R12.reuse, R52 ;  /* 0x000000340c107220 */ /* 0x040fe20000400000 */
[----:B------:R-:W-:Y:S01]  /*4c90*/  F2FP.SATFINITE.E4M3.F32.PACK_AB_MERGE_C R27, R27, R28, RZ ;  /* 0x0000001c1b1b723e */ /* 0x000fe200048070ff */
[C---:B------:R-:W-:Y:S01]  /*4ca0*/  FMUL R19, R12.reuse, R65 ;  /* 0x000000410c137220 */ /* 0x040fe20000400000 */
[----:B------:R-:W-:Y:S01]  /*4cb0*/  F2FP.SATFINITE.E4M3.F32.PACK_AB_MERGE_C R24, R23, R24, RZ ;  /* 0x000000181718723e */ /* 0x000fe200048070ff */
[----:B------:R-:W-:Y:S01]  /*4cc0*/  FMUL R20, R12, R64 ;  /* 0x000000400c147220 */ /* 0x000fe20000400000 */
[----:B------:R-:W-:Y:S01]  /*4cd0*/  FFMA.FTZ R9, R9, 1.1920928955078125e-07, R4 ;  /* 0x3400000009097823 */ /* 0x000fe20000010004 */
[----:B------:R-:W-:Y:S01]  /*4ce0*/  FFMA.FTZ R12, R11, 1.1920928955078125e-07, R8 ;  /* 0x340000000b0c7823 */ /* 0x000fe20000010008 */
[----:B------:R-:W-:Y:S01]  /*4cf0*/  LOP3.LUT R4, R27, 0xffff, RZ, 0xc0, !PT ;  /* 0x0000ffff1b047812 */ /* 0x000fe200078ec0ff */
[----:B------:R-:W-:Y:S01]  /*4d00*/  IMAD.IADD R3, R29, 0x1, -R3 ;  /* 0x000000011d037824 */ /* 0x000fe200078e0a03 */
[----:B------:R-:W-:Y:S01]  /*4d10*/  LOP3.LUT R11, R24, 0xffff, RZ, 0xc0, !PT ;  /* 0x0000ffff180b7812 */ /* 0x000fe200078ec0ff */
[----:B------:R-:W-:Y:S01]  /*4d20*/  IMAD.IADD R6, R31, 0x1, -R6 ;  /* 0x000000011f067824 */ /* 0x000fe200078e0a06 */
[----:B------:R-:W-:Y:S01]  /*4d30*/  F2FP.SATFINITE.E4M3.F32.PACK_AB_MERGE_C R19, R19, R20, RZ ;  /* 0x000000141313723e */ /* 0x000fe200048070ff */
[----:B------:R-:W-:Y:S01]  /*4d40*/  FADD R3, R3, -1 ;  /* 0xbf80000003037421 */ /* 0x000fe20000000000 */
[----:B------:R-:W-:Y:S01]  /*4d50*/  F2FP.SATFINITE.E4M3.F32.PACK_AB_MERGE_C R16, R15, R16, RZ ;  /* 0x000000100f10723e */ /* 0x000fe200048070ff */
[----:B------:R-:W-:Y:S01]  /*4d60*/  FADD R6, R6, -1 ;  /* 0xbf80000006067421 */ /* 0x000fe20000000000 */
[----:B------:R-:W-:Y:S01]  /*4d70*/  SHF.R.U32.HI R4, RZ, 0x8, R4 ;  /* 0x00000008ff047819 */ /* 0x000fe20000011604 */
[----:B------:R-:W-:Y:S01]  /*4d80*/  IMAD.IADD R10, R43, 0x1, -R10 ;  /* 0x000000012b0a7824 */ /* 0x000fe200078e0a0a */
[----:B------:R-:W-:Y:S01]  /*4d90*/  SHF.R.U32.HI R11, RZ, 0x8, R11 ;  /* 0x00000008ff0b7819 */ /* 0x000fe2000001160b */
[----:B0-----:R-:W-:Y:S01]  /*4da0*/  UIMAD UR4, UR8, UR4, URZ ;  /* 0x00000004080472a4 */ /* 0x001fe2000f8e02ff */
[----:B------:R-:W-:Y:S01]  /*4db0*/  F2FP.SATFINITE.E4M3.F32.PACK_AB_MERGE_C R25, R25, R26, RZ ;  /* 0x0000001a1919723e */ /* 0x000fe200048070ff */
[----:B------:R-:W-:Y:S01]  /*4dc0*/  FADD R10, R10, -1 ;  /* 0xbf8000000a0a7421 */ /* 0x000fe20000000000 */
[----:B------:R-:W-:Y:S01]  /*4dd0*/  F2FP.SATFINITE.E4M3.F32.PACK_AB_MERGE_C R22, R21, R22, RZ ;  /* 0x000000161516723e */ /* 0x000fe200048070ff */
[----:B------:R-:W0:Y:S01]  /*4de0*/  LDC R26, c[0x0][0x3e8] ;  /* 0x0000fa00ff1a7b82 */ /* 0x000e220000000800 */
[----:B------:R-:W-:-:S02]  /*4df0*/  F2FP.SATFINITE.E4M3.F32.PACK_AB_MERGE_C R17, R17, R18, RZ ;  /* 0x000000121111723e */ /* 0x000fc400048070ff */
[----:B------:R-:W-:Y:S02]  /*4e00*/  PRMT R18, R11, 0x7604, R4 ;  /* 0x000076040b127816 */ /* 0x000fe40000000004 */
[----:B------:R-:W-:Y:S02]  /*4e10*/  LOP3.LUT R8, R19, 0xffff, RZ, 0xc0, !PT ;  /* 0x0000ffff13087812 */ /* 0x000fe400078ec0ff */
[----:B------:R-:W-:Y:S01]  /*4e20*/  LOP3.LUT R15, R16, 0xffff, RZ, 0xc0, !PT ;  /* 0x0000ffff100f7812 */ /* 0x000fe200078ec0ff */
[----:B------:R-:W-:Y:S01]  /*4e30*/  STS.U16 [R205+UR7+0x80], R18 ;  /* 0x00008012cd007988 */ /* 0x000fe20008000407 */
[----:B------:R-:W-:Y:S02]  /*4e40*/  LOP3.LUT R4, R25, 0xffff, RZ, 0xc0, !PT ;  /* 0x0000ffff19047812 */ /* 0x000fe400078ec0ff */
[----:B------:R-:W-:Y:S02]  /*4e50*/  LOP3.LUT R11, R22, 0xffff, RZ, 0xc0, !PT ;  /* 0x0000ffff160b7812 */ /* 0x000fe400078ec0ff */
[----:B------:R-:W-:-:S02]  /*4e60*/  F2FP.SATFINITE.E4M3.F32.PACK_AB_MERGE_C R14, R13, R14, RZ ;  /* 0x0000000e0d0e723e */ /* 0x000fc400048070ff */
[----:B------:R-:W-:Y:S02]  /*4e70*/  SHF.R.U32.HI R8, RZ, 0x8, R8 ;  /* 0x00000008ff087819 */ /* 0x000fe40000011608 */
[----:B------:R-:W-:Y:S02]  /*4e80*/  SHF.R.U32.HI R15, RZ, 0x8, R15 ;  /* 0x00000008ff0f7819 */ /* 0x000fe4000001160f */
[----:B------:R-:W-:Y:S02]  /*4e90*/  SHF.R.U32.HI R4, RZ, 0x8, R4 ;  /* 0x00000008ff047819 */ /* 0x000fe40000011604 */
[----:B------:R-:W-:Y:S02]  /*4ea0*/  SHF.R.U32.HI R11, RZ, 0x8, R11 ;  /* 0x00000008ff0b7819 */ /* 0x000fe4000001160b */
[----:B------:R-:W-:Y:S02]  /*4eb0*/  PRMT R25, R22, 0x7604, R25 ;  /* 0x0000760416197816 */ /* 0x000fe40000000019 */
[----:B------:R-:W-:-:S02]  /*4ec0*/  PRMT R20, R16, 0x7604, R19 ;  /* 0x0000760410147816 */ /* 0x000fc40000000013 */
[----:B------:R-:W-:Y:S02]  /*4ed0*/  PRMT R24, R24, 0x7604, R27 ;  /* 0x0000760418187816 */ /* 0x000fe4000000001b */
[----:B------:R-:W-:Y:S02]  /*4ee0*/  LOP3.LUT R13, R17, 0xffff, RZ, 0xc0, !PT ;  /* 0x0000ffff110d7812 */ /* 0x000fe400078ec0ff */
[C---:B------:R-:W-:Y:S01]  /*4ef0*/  PRMT R22, R14.reuse, 0x7604, R17 ;  /* 0x000076040e167816 */ /* 0x040fe20000000011 */
[----:B------:R1:W-:Y:S01]  /*4f00*/  STS.U16 [R205+UR7], R24 ;  /* 0x00000018cd007988 */ /* 0x0003e20008000407 */
[----:B------:R-:W-:Y:S01]  /*4f10*/  PRMT R16, R15, 0x7604, R8 ;  /* 0x000076040f107816 */ /* 0x000fe20000000008 */
[----:B------:R-:W-:Y:S01]  /*4f20*/  IMAD.MOV.U32 R15, RZ, RZ, 0x3dc6b27f ;  /* 0x3dc6b27fff0f7424 */ /* 0x000fe200078e00ff */
[----:B------:R-:W-:Y:S02]  /*4f30*/  PRMT R17, R11, 0x7604, R4 ;  /* 0x000076040b117816 */ /* 0x000fe40000000004 */
[----:B------:R-:W-:Y:S01]  /*4f40*/  LOP3.LUT R8, R205, 0x40, RZ, 0x3c, !PT ;  /* 0x00000040cd087812 */ /* 0x000fe200078e3cff */
[----:B------:R-:W-:Y:S01]  /*4f50*/  FFMA.FTZ R4, R3, R15, -0.16845393180847167969 ;  /* 0xbe2c7f3003047423 */ /* 0x000fe2000001000f */
[----:B------:R-:W-:-:S02]  /*4f60*/  LOP3.LUT R14, R14, 0xffff, RZ, 0xc0, !PT ;  /* 0x0000ffff0e0e7812 */ /* 0x000fc400078ec0ff */
[----:B------:R-:W-:Y:S01]  /*4f70*/  LOP3.LUT R11, R205, 0x4, RZ, 0x3c, !PT ;  /* 0x00000004cd0b7812 */ /* 0x000fe200078e3cff */
[----:B------:R-:W-:Y:S01]  /*4f80*/  STS.U16 [R8+UR7+0x200], R25 ;  /* 0x0002001908007988 */ /* 0x000fe20008000407 */
[C---:B------:R-:W-:Y:S01]  /*4f90*/  FFMA.FTZ R4, R3.reuse, R4, 0.1716887056827545166 ;  /* 0x3e2fcf2a03047423 */ /* 0x040fe20000010004 */
[----:B------:R-:W-:Y:S02]  /*4fa0*/  SHF.R.U32.HI R13, RZ, 0x8, R13 ;  /* 0x00000008ff0d7819 */ /* 0x000fe4000001160d */
[----:B------:R2:W-:Y:S01]  /*4fb0*/  STS.U16 [R8+UR7+0x280], R17 ;  /* 0x0002801108007988 */ /* 0x0005e20008000407 */
[C---:B------:R-:W-:Y:S01]  /*4fc0*/  FFMA.FTZ R4, R3.reuse, R4, -0.17900948226451873779 ;  /* 0xbe374e4303047423 */ /* 0x040fe20000010004 */
[----:B------:R-:W-:Y:S02]  /*4fd0*/  SHF.R.U32.HI R14, RZ, 0x8, R14 ;  /* 0x00000008ff0e7819 */ /* 0x000fe4000001160e */
[----:B------:R-:W-:Y:S01]  /*4fe0*/  STS.U16 [R11+UR7+0x400], R20 ;  /* 0x000400140b007988 */ /* 0x000fe20008000407 */
[----:B------:R-:W-:Y:S01]  /*4ff0*/  FFMA.FTZ R4, R3, R4, 0.20512372255325317383 ;  /* 0x3e520bf403047423 */ /* 0x000fe20000010004 */
[----:B-1----:R-:W-:-:S02]  /*5000*/  PRMT R24, R14, 0x7604, R13 ;  /* 0x000076040e187816 */ /* 0x002fc4000000000d */
[----:B------:R1:W-:Y:S01]  /*5010*/  STS.U16 [R11+UR7+0x480], R16 ;  /* 0x000480100b007988 */ /* 0x0003e20008000407 */
[----:B------:R-:W-:Y:S01]  /*5020*/  FFMA.FTZ R4, R3, R4, -0.24046532809734344482 ;  /* 0xbe763c8b03047423 */ /* 0x000fe20000010004 */
[----:B--2---:R-:W-:Y:S02]  /*5030*/  IMAD.IADD R8, R30, 0x1, -R5 ;  /* 0x000000011e087824 */ /* 0x004fe400078e0a05 */
[----:B------:R-:W-:Y:S01]  /*5040*/  FFMA.FTZ R5, R6, R15, -0.16845393180847167969 ;  /* 0xbe2c7f3006057423 */ /* 0x000fe2000001000f */
[----:B------:R-:W-:Y:S01]  /*5050*/  LOP3.LUT R13, R205, 0x44, RZ, 0x3c, !PT ;  /* 0x00000044cd0d7812 */ /* 0x000fe200078e3cff */
[C---:B------:R-:W-:Y:S01]  /*5060*/  FFMA.FTZ R4, R3.reuse, R4, 0.28857114911079406738 ;  /* 0x3e93bf9903047423 */ /* 0x040fe20000010004 */
[----:B------:R-:W-:Y:S01]  /*5070*/  FADD R8, R8, -1 ;  /* 0xbf80000008087421 */ /* 0x000fe20000000000 */
[----:B------:R-:W-:Y:S01]  /*5080*/  FFMA.FTZ R5, R6, R5, 0.1716887056827545166 ;  /* 0x3e2fcf2a06057423 */ /* 0x000fe20000010005 */
[----:B------:R-:W-:Y:S01]  /*5090*/  SHF.R.U32.HI R19, RZ, 0x5, R201 ;  /* 0x00000005ff137819 */ /* 0x000fe200000116c9 */
[C---:B------:R-:W-:Y:S01]  /*50a0*/  FFMA.FTZ R4, R3.reuse, R4, -0.36067417263984680176 ;  /* 0xbeb8aa4903047423 */ /* 0x040fe20000010004 */
[----:B-1----:R-:W-:Y:S01]  /*50b0*/  FFMA.FTZ R11, R8, R15, -0.16845393180847167969 ;  /* 0xbe2c7f30080b7423 */ /* 0x002fe2000001000f */
[----:B------:R-:W-:Y:S01]  /*50c0*/  FFMA.FTZ R5, R6, R5, -0.17900948226451873779 ;  /* 0xbe374e4306057423 */ /* 0x000fe20000010005 */
[----:B------:R-:W-:Y:S01]  /*50d0*/  STS.U16 [R13+UR7+0x600], R22 ;  /* 0x000600160d007988 */ /* 0x000fe20008000407 */
[----:B------:R-:W-:Y:S01]  /*50e0*/  FFMA.FTZ R4, R3, R4, 0.48089820146560668945 ;  /* 0x3ef6384a03047423 */ /* 0x000fe20000010004 */
[----:B------:R-:W-:Y:S01]  /*50f0*/  FFMA.FTZ R11, R8, R11, 0.1716887056827545166 ;  /* 0x3e2fcf2a080b7423 */ /* 0x000fe2000001000b */
[----:B------:R-:W-:Y:S01]  /*5100*/  FFMA.FTZ R5, R6, R5, 0.20512372255325317383 ;  /* 0x3e520bf406057423 */ /* 0x000fe20000010005 */
[----:B------:R1:W-:Y:S01]  /*5110*/  STS.U16 [R13+UR7+0x680], R24 ;  /* 0x000680180d007988 */ /* 0x0003e20008000407 */
[----:B------:R-:W-:Y:S01]  /*5120*/  SGXT.U32 R19, R19, 0x2 ;  /* 0x000000021313781a */ /* 0x000fe20000000000 */
[----:B------:R-:W-:Y:S01]  /*5130*/  FFMA.FTZ R11, R8, R11, -0.17900948226451873779 ;  /* 0xbe374e43080b7423 */ /* 0x000fe2000001000b */
[----:B------:R-:W-:Y:S01]  /*5140*/  FFMA.FTZ R5, R6, R5, -0.24046532809734344482 ;  /* 0xbe763c8b06057423 */ /* 0x000fe20000010005 */
[----:B------:R-:W-:Y:S01]  /*5150*/  FFMA.FTZ R4, R3, R4, -0.72134751081466674805 ;  /* 0xbf38aa3b03047423 */ /* 0x000fe20000010004 */
[----:B------:R-:W-:Y:S01]  /*5160*/  BAR.SYNC.DEFER_BLOCKING 0x0 ;  /* 0x0000000000007b1d */ /* 0x000fe20000010000 */
[----:B------:R-:W-:Y:S01]  /*5170*/  FFMA.FTZ R11, R8, R11, 0.20512372255325317383 ;  /* 0x3e520bf4080b7423 */ /* 0x000fe2000001000b */
[----:B------:R-:W-:Y:S01]  /*5180*/  FFMA.FTZ R5, R6, R5, 0.28857114911079406738 ;  /* 0x3e93bf9906057423 */ /* 0x000fe20000010005 */
[----:B0-----:R-:W-:-:S02]  /*5190*/  IMAD R14, R19, R26, RZ ;  /* 0x0000001a130e7224 */ /* 0x001fc400078e02ff */
[C---:B------:R-:W-:Y:S01]  /*51a0*/  FMUL R4, R3.reuse, R4 ;  /* 0x0000000403047220 */ /* 0x040fe20000400000 */
[----:B-1----:R-:W-:Y:S01]  /*51b0*/  FFMA.FTZ R13, R10, R15, -0.16845393180847167969 ;  /* 0xbe2c7f300a0d7423 */ /* 0x002fe2000001000f */
[----:B------:R-:W-:Y:S01]  /*51c0*/  FFMA.FTZ R5, R6, R5, -0.36067417263984680176 ;  /* 0xbeb8aa4906057423 */ /* 0x000fe20000010005 */
[----:B------:R-:W-:Y:S01]  /*51d0*/  FFMA.FTZ R11, R8, R11, -0.24046532809734344482 ;  /* 0xbe763c8b080b7423 */ /* 0x000fe2000001000b */
[----:B------:R-:W-:Y:S02]  /*51e0*/  IMAD R15, R26, 0x4, R14 ;  /* 0x000000041a0f7824 */ /* 0x000fe400078e020e */
[----:B------:R-:W-:Y:S01]  /*51f0*/  FFMA.FTZ R13, R10, R13, 0.1716887056827545166 ;  /* 0x3e2fcf2a0a0d7423 */ /* 0x000fe2000001000d */
[----:B------:R-:W-:Y:S01]  /*5200*/  FFMA.FTZ R5, R6, R5, 0.48089820146560668945 ;  /* 0x3ef6384a06057423 */ /* 0x000fe20000010005 */
[----:B------:R-:W-:Y:S01]  /*5210*/  FMUL R4, R3, R4 ;  /* 0x0000000403047220 */ /* 0x000fe20000400000 */
[----:B------:R-:W-:Y:S01]  /*5220*/  FFMA.FTZ R11, R8, R11, 0.28857114911079406738 ;  /* 0x3e93bf99080b7423 */ /* 0x000fe2000001000b */
[----:B------:R-:W-:Y:S01]  /*5230*/  FFMA.FTZ R13, R10, R13, -0.17900948226451873779 ;  /* 0xbe374e430a0d7423 */ /* 0x000fe2000001000d */
[----:B------:R-:W-:Y:S01]  /*5240*/  FFMA.FTZ R5, R6, R5, -0.72134751081466674805 ;  /* 0xbf38aa3b06057423 */ /* 0x000fe20000010005 */
[----:B------:R-:W-:-:S02]  /*5250*/  IMAD R16, R26, 0x4, R15 ;  /* 0x000000041a107824 */ /* 0x000fc400078e020f */
[----:B------:R-:W-:Y:S01]  /*5260*/  FFMA.FTZ R11, R8, R11, -0.36067417263984680176 ;  /* 0xbeb8aa49080b7423 */ /* 0x000fe2000001000b */
[----:B------:R-:W-:Y:S01]  /*5270*/  FFMA.FTZ R13, R10, R13, 0.20512372255325317383 ;  /* 0x3e520bf40a0d7423 */ /* 0x000fe2000001000d */
[----:B------:R-:W-:Y:S01]  /*5280*/  FMUL R5, R6, R5 ;  /* 0x0000000506057220 */ /* 0x000fe20000400000 */
[----:B------:R-:W-:Y:S01]  /*5290*/  FFMA.FTZ R3, R3, 1.4426950216293334961, R4 ;  /* 0x3fb8aa3b03037823 */ /* 0x000fe20000010004 */
[----:B------:R-:W-:Y:S02]  /*52a0*/  IMAD R17, R26, 0x4, R16 ;  /* 0x000000041a117824 */ /* 0x000fe400078e0210 */
[----:B------:R-:W-:Y:S01]  /*52b0*/  FFMA.FTZ R13, R10, R13, -0.24046532809734344482 ;  /* 0xbe763c8b0a0d7423 */ /* 0x000fe2000001000d */
[----:B------:R-:W-:Y:S01]  /*52c0*/  FMUL R5, R6, R5 ;  /* 0x0000000506057220 */ /* 0x000fe20000400000 */
[----:B------:R-:W-:Y:S01]  /*52d0*/  FFMA.FTZ R11, R8, R11, 0.48089820146560668945 ;  /* 0x3ef6384a080b7423 */ /* 0x000fe2000001000b */
[----:B------:R-:W-:Y:S02]  /*52e0*/  IMAD R18, R26, 0x4, R17 ;  /* 0x000000041a127824 */ /* 0x000fe400078e0211 */
[----:B------:R-:W-:Y:S01]  /*52f0*/  FFMA.FTZ R13, R10, R13, 0.28857114911079406738 ;  /* 0x3e93bf990a0d7423 */ /* 0x000fe2000001000d */
[----:B------:R-:W-:Y:S01]  /*5300*/  FFMA.FTZ R6, R6, 1.4426950216293334961, R5 ;  /* 0x3fb8aa3b06067823 */ /* 0x000fe20000010005 */
[----:B------:R-:W-:Y:S01]  /*5310*/  FFMA.FTZ R11, R8, R11, -0.72134751081466674805 ;  /* 0xbf38aa3b080b7423 */ /* 0x000fe2000001000b */
[----:B------:R-:W0:Y:S01]  /*5320*/  LDC.64 R4, c[0x0][0x398] ;  /* 0x0000e600ff047b82 */ /* 0x000e220000000a00 */
[----:B------:R-:W-:Y:S01]  /*5330*/  FFMA.FTZ R13, R10, R13, -0.36067417263984680176 ;  /* 0xbeb8aa490a0d7423 */ /* 0x000fe2000001000d */
[----:B------:R-:W-:Y:S01]  /*5340*/  ISETP.GE.U32.AND P1, PT, R29, 0x7f800000, PT ;  /* 0x7f8000001d00780c */ /* 0x000fe20003f26070 */
[----:B------:R-:W-:Y:S01]  /*5350*/  IMAD R19, R26, 0x4, R18 ;  /* 0x000000041a137824 */ /* 0x000fe200078e0212 */
[----:B------:R-:W-:Y:S01]  /*5360*/  ISETP.GE.U32.AND P6, PT, R31, 0x7f800000, PT ;  /* 0x7f8000001f00780c */ /* 0x000fe20003fc6070 */
[----:B------:R-:W-:Y:S01]  /*5370*/  FFMA.FTZ R13, R10, R13, 0.48089820146560668945 ;  /* 0x3ef6384a0a0d7423 */ /* 0x000fe2000001000d */
[----:B------:R-:W-:Y:S01]  /*5380*/  ISETP.GE.U32.AND P4, PT, R30, 0x7f800000, PT ;  /* 0x7f8000001e00780c */ /* 0x000fe20003f86070 */
[----:B------:R-:W-:Y:S01]  /*5390*/  FMUL R11, R8, R11 ;  /* 0x0000000b080b7220 */ /* 0x000fe20000400000 */
[----:B------:R-:W-:-:S02]  /*53a0*/  IMAD R20, R26, 0x4, R19 ;  /* 0x000000041a147824 */ /* 0x000fc400078e0213 */
[----:B------:R-:W-:Y:S01]  /*53b0*/  FFMA.FTZ R13, R10, R13, -0.72134751081466674805 ;  /* 0xbf38aa3b0a0d7423 */ /* 0x000fe2000001000d */
[----:B------:R-:W-:Y:S01]  /*53c0*/  ISETP.GE.U32.AND P5, PT, R43, 0x7f800000, PT ;  /* 0x7f8000002b00780c */ /* 0x000fe20003fa6070 */
[----:B------:R-:W-:Y:S01]  /*53d0*/  FMUL R11, R8, R11 ;  /* 0x0000000b080b7220 */ /* 0x000fe20000400000 */
[----:B------:R-:W-:Y:S01]  /*53e0*/  LOP3.LUT R22, R202, 0x4, RZ, 0x3c, !PT ;  /* 0x00000004ca167812 */ /* 0x000fe200078e3cff */
[----:B------:R-:W-:Y:S02]  /*53f0*/  IMAD R21, R26, 0x4, R20 ;  /* 0x000000041a157824 */ /* 0x000fe400078e0214 */
[----:B------:R-:W-:Y:S01]  /*5400*/  FMUL R13, R10, R13 ;  /* 0x0000000d0a0d7220 */ /* 0x000fe20000400000 */
[----:B------:R-:W-:Y:S01]  /*5410*/  FFMA.FTZ R8, R8, 1.4426950216293334961, R11 ;  /* 0x3fb8aa3b08087823 */ /* 0x000fe2000001000b */
[----:B------:R-:W-:Y:S01]  /*5420*/  FADD R34, R2, R3 ;  /* 0x0000000302227221 */ /* 0x000fe20000000000 */
[----:B------:R-:W-:Y:S01]  /*5430*/  FADD R35, R7, R6 ;  /* 0x0000000607237221 */ /* 0x000fe20000000000 */
[----:B------:R-:W1:Y:S01]  /*5440*/  LDS R40, [R202+UR7] ;  /* 0x00000007ca287984 */ /* 0x000e620008000800 */
[----:B------:R-:W-:-:S02]  /*5450*/  @P1 IMAD.MOV.U32 R2, RZ, RZ, 0x7f800000 ;  /* 0x7f800000ff021424 */ /* 0x000fc400078e00ff */
[----:B------:R-:W-:Y:S01]  /*5460*/  FMUL R13, R10, R13 ;  /* 0x0000000d0a0d7220 */ /* 0x000fe20000400000 */
[----:B------:R-:W-:Y:S01]  /*5470*/  @P6 IMAD.MOV.U32 R6, RZ, RZ, 0x7f800000 ;  /* 0x7f800000ff066424 */ /* 0x000fe200078e00ff */
[----:B------:R-:W2:Y:S01]  /*5480*/  LDS R41, [R22+UR7] ;  /* 0x0000000716297984 */ /* 0x000ea20008000800 */
[----:B------:R-:W-:Y:S02]  /*5490*/  @P4 IMAD.MOV.U32 R7, RZ, RZ, 0x7f800000 ;  /* 0x7f800000ff074424 */ /* 0x000fe400078e00ff */
[----:B------:R-:W-:Y:S01]  /*54a0*/  FADD R36, R9, R8 ;  /* 0x0000000809247221 */ /* 0x000fe20000000000 */
[----:B------:R-:W-:Y:S01]  /*54b0*/  IMAD R3, R219, UR5, RZ ;  /* 0x00000005db037c24 */ /* 0x000fe2000f8e02ff */
[----:B------:R-:W-:Y:S01]  /*54c0*/  USHF.R.S32.HI UR5, URZ, 0x1f, UR4 ;  /* 0x0000001fff057899 */ /* 0x000fe20008011404 */
[----:B------:R-:W-:Y:S01]  /*54d0*/  IMAD R23, R26, 0x4, R21 ;  /* 0x000000041a177824 */ /* 0x000fe200078e0215 */
[----:B------:R-:W3:Y:S01]  /*54e0*/  LDS R202, [R202+UR7+0x100] ;  /* 0x00010007caca7984 */ /* 0x000ee20008000800 */
[----:B------:R-:W-:Y:S01]  /*54f0*/  @P1 FFMA.FTZ R34, R29, R2, +INF ;  /* 0x7f8000001d221423 */ /* 0x000fe20000010002 */
[----:B------:R-:W-:Y:S01]  /*5500*/  @P6 FFMA.FTZ R35, R31, R6, +INF ;  /* 0x7f8000001f236423 */ /* 0x000fe20000010006 */
[----:B------:R-:W-:Y:S01]  /*5510*/  @P4 FFMA.FTZ R36, R30, R7, +INF ;  /* 0x7f8000001e244423 */ /* 0x000fe20000010007 */
[----:B------:R4:W5:Y:S01]  /*5520*/  LDS R42, [R22+UR7+0x100] ;  /* 0x00010007162a7984 */ /* 0x0009620008000800 */
[----:B------:R-:W-:Y:S01]  /*5530*/  IMAD R25, R26, 0x4, R23 ;  /* 0x000000041a197824 */ /* 0x000fe200078e0217 */
[----:B0-----:R-:W-:Y:S01]  /*5540*/  IADD3 R32, P4, P6, R3, UR4, R4 ;  /* 0x0000000403207c10 */ /* 0x001fe2000fe9e004 */
[----:B------:R-:W-:Y:S01]  /*5550*/  FFMA.FTZ R13, R10, 1.4426950216293334961, R13 ;  /* 0x3fb8aa3b0a0d7823 */ /* 0x000fe2000001000d */
[----:B------:R-:W-:Y:S01]  /*5560*/  SHF.R.S32.HI R2, RZ, 0x1f, R3 ;  /* 0x0000001fff027819 */ /* 0x000fe20000011403 */
[----:B------:R-:W-:Y:S01]  /*5570*/  @P5 IMAD.MOV.U32 R4, RZ, RZ, 0x7f800000 ;  /* 0x7f800000ff045424 */ /* 0x000fe200078e00ff */
[----:B------:R-:W-:Y:S01]  /*5580*/  FSETP.NEU.AND P3, PT, R29, RZ, PT ;  /* 0x000000ff1d00720b */ /* 0x000fe20003f6d000 */
[----:B------:R-:W-:Y:S01]  /*5590*/  IMAD R27, R26, 0x4, R25 ;  /* 0x000000041a1b7824 */ /* 0x000fe200078e0219 */
[----:B------:R-:W-:Y:S01]  /*55a0*/  IADD3.X R44, PT, PT, R2, UR5, R5, P4, P6 ;  /* 0x00000005022c7c10 */ /* 0x000fe2000a7ec405 */
[----:B------:R-:W-:Y:S01]  /*55b0*/  FADD R37, R12, R13 ;  /* 0x0000000d0c257221 */ /* 0x000fe20000000000 */
[----:B------:R-:W-:Y:S01]  /*55c0*/  IADD3 R2, P4, PT, R14, R32, RZ ;  /* 0x000000200e027210 */ /* 0x000fe20007f9e0ff */
[----:B------:R-:W-:Y:S01]  /*55d0*/  @P5 FFMA.FTZ R37, R43, R4, +INF ;  /* 0x7f8000002b255423 */ /* 0x000fe20000010004 */
[----:B------:R-:W-:Y:S01]  /*55e0*/  IMAD R29, R26, 0x4, R27 ;  /* 0x000000041a1d7824 */ /* 0x000fe200078e021b */
[-C--:B------:R-:W-:Y:S01]  /*55f0*/  IADD3 R4, P6, PT, R15, R32.reuse, RZ ;  /* 0x000000200f047210 */ /* 0x080fe20007fde0ff */
[----:B------:R-:W0:Y:S01]  /*5600*/  LDCU UR4, c[0x0][0x3ec] ;  /* 0x00007d80ff0477ac */ /* 0x000e220008000800 */
[----:B------:R-:W-:-:S02]  /*5610*/  IADD3 R6, P5, PT, R16, R32, RZ ;  /* 0x0000002010067210 */ /* 0x000fc40007fbe0ff */
[----:B------:R-:W-:Y:S02]  /*5620*/  LEA.HI.X.SX32 R3, R14, R44, 0x1, P4 ;  /* 0x0000002c0e037211 */ /* 0x000fe400020f0eff */
[----:B------:R-:W-:Y:S02]  /*5630*/  IADD3 R8, P4, PT, R17, R32, RZ ;  /* 0x0000002011087210 */ /* 0x000fe40007f9e0ff */
[----:B------:R-:W-:Y:S01]  /*5640*/  FSETP.NEU.AND P2, PT, R31, RZ, PT ;  /* 0x000000ff1f00720b */ /* 0x000fe20003f4d000 */
[----:B------:R-:W-:Y:S01]  /*5650*/  IMAD R31, R26, 0x4, R29 ;  /* 0x000000041a1f7824 */ /* 0x000fe200078e021d */
[----:B------:R-:W-:Y:S02]  /*5660*/  LEA.HI.X.SX32 R5, R15, R44, 0x1, P6 ;  /* 0x0000002c0f057211 */ /* 0x000fe400030f0eff */
[----:B------:R-:W-:Y:S01]  /*5670*/  IADD3 R10, P6, PT, R18, R32, RZ ;  /* 0x00000020120a7210 */ /* 0x000fe20007fde0ff */
[----:B------:R-:W-:Y:S01]  /*5680*/  IMAD R33, R26, 0x4, R31 ;  /* 0x000000041a217824 */ /* 0x000fe200078e021f */
[----:B------:R-:W-:-:S02]  /*5690*/  LEA.HI.X.SX32 R7, R16, R44, 0x1, P5 ;  /* 0x0000002c10077211 */ /* 0x000fc400028f0eff */
[----:B------:R-:W-:Y:S01]  /*56a0*/  IADD3 R12, P5, PT, R19, R32, RZ ;  /* 0x00000020130c7210 */ /* 0x000fe20007fbe0ff */
[----:B------:R-:W-:Y:S01]  /*56b0*/  IMAD R38, R26, 0x4, R33 ;  /* 0x000000041a267824 */ /* 0x000fe200078e0221 */
[----:B------:R-:W-:Y:S01]  /*56c0*/  LEA.HI.X.SX32 R9, R17, R44, 0x1, P4 ;  /* 0x0000002c11097211 */ /* 0x000fe200020f0eff */
[----:B0-----:R-:W-:Y:S01]  /*56d0*/  UIMAD UR4, UR8, UR4, URZ ;  /* 0x00000004080472a4 */ /* 0x001fe2000f8e02ff */
[----:B------:R-:W-:Y:S01]  /*56e0*/  IADD3 R14, P4, PT, R20, R32, RZ ;  /* 0x00000020140e7210 */ /* 0x000fe20007f9e0ff */
[----:B------:R-:W-:Y:S01]  /*56f0*/  IMAD R39, R26, 0x4, R38 ;  /* 0x000000041a277824 */ /* 0x000fe200078e0226 */
[----:B------:R-:W-:Y:S01]  /*5700*/  LEA.HI.X.SX32 R11, R18, R44, 0x1, P6 ;  /* 0x0000002c120b7211 */ /* 0x000fe200030f0eff */
[----:B------:R-:W-:Y:S01]  /*5710*/  USHF.L.U32 UR6, UR4, 0x2, URZ ;  /* 0x0000000204067899 */ /* 0x000fe200080006ff */
[----:B------:R-:W-:Y:S01]  /*5720*/  IADD3 R16, P6, PT, R21, R32, RZ ;  /* 0x0000002015107210 */ /* 0x000fe20007fde0ff */
[----:B------:R-:W-:Y:S01]  /*5730*/  UIMAD.WIDE UR4, UR4, 0x4, URZ ;  /* 0x00000004040478a5 */ /* 0x000fe2000f8e02ff */
[----:B------:R-:W-:-:S02]  /*5740*/  LEA.HI.X.SX32 R13, R19, R44, 0x1, P5 ;  /* 0x0000002c130d7211 */ /* 0x000fc400028f0eff */
[----:B------:R-:W-:Y:S02]  /*5750*/  IADD3 R18, P5, PT, R23, R32, RZ ;  /* 0x0000002017127210 */ /* 0x000fe40007fbe0ff */
[----:B------:R-:W-:Y:S02]  /*5760*/  LEA.HI.X.SX32 R15, R20, R44, 0x1, P4 ;  /* 0x0000002c140f7211 */ /* 0x000fe400020f0eff */
[----:B------:R-:W-:Y:S02]  /*5770*/  IADD3 R20, P4, PT, R25, R32, RZ ;  /* 0x0000002019147210 */ /* 0x000fe40007f9e0ff */
[----:B------:R-:W-:Y:S02]  /*5780*/  LEA.HI.X.SX32 R17, R21, R44, 0x1, P6 ;  /* 0x0000002c15117211 */ /* 0x000fe400030f0eff */
[----:B----4-:R-:W-:Y:S02]  /*5790*/  IADD3 R22, P6, PT, R27, R32, RZ ;  /* 0x000000201b167210 */ /* 0x010fe40007fde0ff */
[----:B------:R-:W-:-:S02]  /*57a0*/  LEA.HI.X.SX32 R19, R23, R44, 0x1, P5 ;  /* 0x0000002c17137211 */ /* 0x000fc400028f0eff */
[----:B------:R-:W-:Y:S02]  /*57b0*/  IADD3 R24, P5, PT, R29, R32, RZ ;  /* 0x000000201d187210 */ /* 0x000fe40007fbe0ff */
[----:B------:R-:W-:Y:S02]  /*57c0*/  LEA.HI.X.SX32 R21, R25, R44, 0x1, P4 ;  /* 0x0000002c19157211 */ /* 0x000fe400020f0eff */
[----:B------:R-:W-:Y:S02]  /*57d0*/  IADD3 R26, P4, PT, R31, R32, RZ ;  /* 0x000000201f1a7210 */ /* 0x000fe40007f9e0ff */
[----:B------:R-:W-:Y:S02]  /*57e0*/  LEA.HI.X.SX32 R23, R27, R44, 0x1, P6 ;  /* 0x0000002c1b177211 */ /* 0x000fe400030f0eff */
[----:B------:R-:W-:Y:S02]  /*57f0*/  FSETP.NEU.AND P1, PT, R30, RZ, PT ;  /* 0x000000ff1e00720b */ /* 0x000fe40003f2d000 */
[----:B------:R-:W-:-:S02]  /*5800*/  IADD3 R28, P6, PT, R33, R32, RZ ;  /* 0x00000020211c7210 */ /* 0x000fc40007fde0ff */
[----:B------:R-:W-:Y:S02]  /*5810*/  LEA.HI.X.SX32 R25, R29, R44, 0x1, P5 ;  /* 0x0000002c1d197211 */ /* 0x000fe400028f0eff */
[----:B------:R-:W-:Y:S02]  /*5820*/  IADD3 R30, P5, PT, R38, R32, RZ ;  /* 0x00000020261e7210 */ /* 0x000fe40007fbe0ff */
[----:B------:R-:W-:Y:S02]  /*5830*/  LEA.HI.X.SX32 R27, R31, R44, 0x1, P4 ;  /* 0x0000002c1f1b7211 */ /* 0x000fe400020f0eff */
[----:B------:R-:W-:Y:S02]  /*5840*/  IADD3 R32, P4, PT, R39, R32, RZ ;  /* 0x0000002027207210 */ /* 0x000fe40007f9e0ff */
[----:B------:R-:W-:Y:S02]  /*5850*/  LEA.HI.X.SX32 R29, R33, R44, 0x1, P6 ;  /* 0x0000002c211d7211 */ /* 0x000fe400030f0eff */
[----:B------:R-:W-:-:S02]  /*5860*/  FSETP.NEU.AND P6, PT, R43, RZ, PT ;  /* 0x000000ff2b00720b */ /* 0x000fc40003fcd000 */
[C---:B-1----:R-:W-:Y:S02]  /*5870*/  PRMT R43, R40.reuse, 0x7770, RZ ;  /* 0x00007770282b7816 */ /* 0x042fe400000000ff */
[----:B------:R-:W-:Y:S02]  /*5880*/  LEA.HI.X.SX32 R33, R39, R44, 0x1, P4 ;  /* 0x0000002c27217211 */ /* 0x000fe400020f0eff */
[C---:B--2---:R-:W-:Y:S01]  /*5890*/  PRMT R39, R41.reuse, 0x7770, RZ ;  /* 0x0000777029277816 */ /* 0x044fe200000000ff */
[----:B------:R0:W-:Y:S01]  /*58a0*/  STG.E.U8 desc[UR12][R2.64], R43 ;  /* 0x0000002b02007986 */ /* 0x0001e2000c10110c */
[----:B------:R-:W-:Y:S02]  /*58b0*/  PRMT R45, R40, 0x7772, RZ ;  /* 0x00007772282d7816 */ /* 0x000fe400000000ff */
[----:B------:R-:W-:Y:S01]  /*58c0*/  PRMT R47, R41, 0x7772, RZ ;  /* 0x00007772292f7816 */ /* 0x000fe200000000ff */
[----:B------:R1:W-:Y:S01]  /*58d0*/  STG.E.U8 desc[UR12][R4.64], R39 ;  /* 0x0000002704007986 */ /* 0x0003e2000c10110c */
[----:B---3--:R-:W-:-:S02]  /*58e0*/  PRMT R49, R202, 0x7770, RZ ;  /* 0x00007770ca317816 */ /* 0x008fc400000000ff */
[----:B-----5:R-:W-:Y:S01]  /*58f0*/  PRMT R51, R42, 0x7770, RZ ;  /* 0x000077702a337816 */ /* 0x020fe200000000ff */
[----:B------:R2:W-:Y:S01]  /*5900*/  STG.E.U8 desc[UR12][R6.64], R45 ;  /* 0x0000002d06007986 */ /* 0x0005e2000c10110c */
[----:B------:R-:W-:Y:S02]  /*5910*/  PRMT R53, R202, 0x7772, RZ ;  /* 0x00007772ca357816 */ /* 0x000fe400000000ff */
[----:B------:R-:W-:Y:S01]  /*5920*/  LEA.HI.X.SX32 R31, R38, R44, 0x1, P5 ;  /* 0x0000002c261f7211 */ /* 0x000fe200028f0eff */
[----:B------:R3:W-:Y:S01]  /*5930*/  STG.E.U8 desc[UR12][R8.64], R47 ;  /* 0x0000002f08007986 */ /* 0x0007e2000c10110c */
[----:B0-----:R-:W-:Y:S02]  /*5940*/  PRMT R3, R42, 0x7772, RZ ;  /* 0x000077722a037816 */ /* 0x001fe400000000ff */
[----:B------:R-:W-:Y:S01]  /*5950*/  FSEL R2, R35, -INF , P2 ;  /* 0xff80000023027808 */ /* 0x000fe20001000000 */
[----:B------:R0:W-:Y:S01]  /*5960*/  STG.E.U8 desc[UR12][R10.64], R49 ;  /* 0x000000310a007986 */ /* 0x0001e2000c10110c */
[----:B-1----:R-:W-:-:S02]  /*5970*/  PRMT R5, R40, 0x7771, RZ ;  /* 0x0000777128057816 */ /* 0x002fc400000000ff */
[----:B------:R-:W-:Y:S01]  /*5980*/  FSEL R36, R36, -INF , P1 ;  /* 0xff80000024247808 */ /* 0x000fe20000800000 */
[----:B------:R1:W-:Y:S01]  /*5990*/  STG.E.U8 desc[UR12][R12.64], R51 ;  /* 0x000000330c007986 */ /* 0x0003e2000c10110c */
[C---:B--2---:R-:W-:Y:S02]  /*59a0*/  PRMT R7, R41.reuse, 0x7771, RZ ;  /* 0x0000777129077816 */ /* 0x044fe400000000ff */
[----:B------:R-:W-:Y:S01]  /*59b0*/  PRMT R41, R41, 0x7773, RZ ;  /* 0x0000777329297816 */ /* 0x000fe200000000ff */
[----:B------:R2:W-:Y:S01]  /*59c0*/  STG.E.U8 desc[UR12][R14.64], R53 ;  /* 0x000000350e007986 */ /* 0x0005e2000c10110c */
[----:B---3--:R-:W-:Y:S01]  /*59d0*/  PRMT R9, R40, 0x7773, RZ ;  /* 0x0000777328097816 */ /* 0x008fe200000000ff */
[----:B------:R-:W-:Y:S01]  /*59e0*/  FFMA R6, R36, 0.69314718246459960938, R109 ;  /* 0x3f31721824067823 */ /* 0x000fe2000000006d */
[----:B------:R-:W-:Y:S01]  /*59f0*/  FSEL R37, R37, -INF , P6 ;  /* 0xff80000025257808 */ /* 0x000fe20003000000 */
[----:B------:R3:W-:Y:S01]  /*5a00*/  STG.E.U8 desc[UR12][R16.64], R3 ;  /* 0x0000000310007986 */ /* 0x0007e2000c10110c */
[----:B0-----:R-:W-:Y:S01]  /*5a10*/  PRMT R11, R202, 0x7771, RZ ;  /* 0x00007771ca0b7816 */ /* 0x001fe200000000ff */
[----:B------:R-:W-:Y:S01]  /*5a20*/  IMAD.HI R8, R219, 0x4, RZ ;  /* 0x00000004db087827 */ /* 0x000fe200078e02ff */
[----:B------:R-:W-:Y:S01]  /*5a30*/  LOP3.LUT R203, R203, 0x70, RZ, 0xc0, !PT ;  /* 0x00000070cbcb7812 */ /* 0x000fe200078ec0ff */
[----:B------:R0:W-:Y:S01]  /*5a40*/  STG.E.U8 desc[UR12][R18.64], R5 ;  /* 0x0000000512007986 */ /* 0x0001e2000c10110c */
[----:B-1----:R-:W-:-:S03]  /*5a50*/  PRMT R13, R42, 0x7771, RZ ;  /* 0x000077712a0d7816 */ /* 0x002fc600000000ff */
[----:B------:R1:W-:Y:S01]  /*5a60*/  STG.E.U8 desc[UR12][R20.64], R7 ;  /* 0x0000000714007986 */ /* 0x0003e2000c10110c */
[----:B--2---:R-:W-:-:S03]  /*5a70*/  PRMT R15, R202, 0x7773, RZ ;  /* 0x00007773ca0f7816 */ /* 0x004fc600000000ff */
[----:B------:R2:W-:Y:S01]  /*5a80*/  STG.E.U8 desc[UR12][R22.64], R9 ;  /* 0x0000000916007986 */ /* 0x0005e2000c10110c */
[----:B---3--:R-:W-:Y:S01]  /*5a90*/  FSEL R3, R34, -INF , P3 ;  /* 0xff80000022037808 */ /* 0x008fe20001800000 */
[----:B------:R-:W3:Y:S02]  /*5aa0*/  LDC.64 R16, c[0x0][0x3a0] ;  /* 0x0000e800ff107b82 */ /* 0x000ee40000000a00 */
[----:B------:R4:W-:Y:S01]  /*5ab0*/  STG.E.U8 desc[UR12][R24.64], R41 ;  /* 0x0000002918007986 */ /* 0x0009e2000c10110c */
[----:B0-----:R-:W-:Y:S01]  /*5ac0*/  FFMA R5, R2, 0.69314718246459960938, R107 ;  /* 0x3f31721802057823 */ /* 0x001fe2000000006b */
[----:B------:R-:W-:Y:S01]  /*5ad0*/  FFMA R4, R3, 0.69314718246459960938, R106 ;  /* 0x3f31721803047823 */ /* 0x000fe2000000006a */
[----:B------:R-:W-:Y:S01]  /*5ae0*/  IMAD.SHL.U32 R3, R219, 0x4, RZ ;  /* 0x00000004db037824 */ /* 0x000fe200078e00ff */
[----:B------:R4:W-:Y:S01]  /*5af0*/  STG.E.U8 desc[UR12][R26.64], R11 ;  /* 0x0000000b1a007986 */ /* 0x0009e2000c10110c */
[----:B-1----:R-:W-:Y:S01]  /*5b00*/  FFMA R7, R37, 0.69314718246459960938, R108 ;  /* 0x3f31721825077823 */ /* 0x002fe2000000006c */
[----:B--2---:R-:W-:-:S02]  /*5b10*/  PRMT R9, R42, 0x7773, RZ ;  /* 0x000077732a097816 */ /* 0x004fc400000000ff */
[----:B------:R4:W-:Y:S04]  /*5b20*/  STG.E.U8 desc[UR12][R28.64], R13 ;  /* 0x0000000d1c007986 */ /* 0x0009e8000c10110c */
[----:B------:R4:W-:Y:S04]  /*5b30*/  STG.E.U8 desc[UR12][R30.64], R15 ;  /* 0x0000000f1e007986 */ /* 0x0009e8000c10110c */
[----:B------:R4:W-:Y:S01]  /*5b40*/  STG.E.U8 desc[UR12][R32.64], R9 ;  /* 0x0000000920007986 */ /* 0x0009e2000c10110c */
[----:B------:R-:W-:Y:S01]  /*5b50*/  BAR.SYNC.DEFER_BLOCKING 0x0 ;  /* 0x0000000000007b1d */ /* 0x000fe20000010000 */
[----:B---3--:R-:W-:-:S04]  /*5b60*/  IADD3 R2, P1, P2, R3, UR6, R16 ;  /* 0x0000000603027c10 */ /* 0x008fc8000fa3e010 */
[----:B------:R-:W-:Y:S01]  /*5b70*/  IADD3.X R3, PT, PT, R8, UR5, R17, P1, P2 ;  /* 0x0000000508037c10 */ /* 0x000fe20008fe4411 */
[----:B------:R4:W-:Y:S02]  /*5b80*/  STS.128 [R203+UR7], R4 ;  /* 0x00000004cb007988 */ /* 0x0009e40008000c07 */
[----:B------:R-:W-:Y:S06]  /*5b90*/  BAR.SYNC.DEFER_BLOCKING 0x0 ;  /* 0x0000000000007b1d */ /* 0x000fec0000010000 */
[----:B------:R-:W-:Y:S05]  /*5ba0*/  @P0 EXIT ;  /* 0x000000000000094d */ /* 0x000fea0003800000 */
[----:B----4-:R-:W0:Y:S04]  /*5bb0*/  LDS R5, [R0] ;  /* 0x0000000000057984 */ /* 0x010e280000000800 */
[----:B0-----:R-:W-:Y:S01]  /*5bc0*/  STG.E desc[UR12][R2.64], R5 ;  /* 0x0000000502007986 */ /* 0x001fe2000c10190c */
[----:B------:R-:W-:Y:S05]  /*5bd0*/  EXIT ;  /* 0x000000000000794d */ /* 0x000fea0003800000 */
.L_x_2:
[----:B------:R-:W-:-:S00]  /*5be0*/  BRA `(.L_x_2) ;  /* 0xfffffffc00fc7947 */ /* 0x000fc0000383ffff */
[----:B------:R-:W-:-:S00]  /*5bf0*/  NOP ;  /* 0x0000000000007918 */ /* 0x000fc00000000000 */
        /* <DEDUP_REMOVED lines=8> */
.L_x_3:


//--------------------- .nv.global.init           --------------------------
	.section	.nv.global.init,"aw",@progbits
.nv.global.init:
	.type		_$_str,@object
	.size		_$_str,(.L_0 - _$_str)
_$_str:
        /*0000*/ 	.byte	0x5f, 0x5f, 0x43, 0x55, 0x44, 0x41, 0x5f, 0x46, 0x54, 0x5a, 0x00
.L_0:


//--------------------- .nv.shared.attn_fwd       --------------------------
	.section	.nv.shared.attn_fwd,"aw",@nobits
	.sectionflags	@""
	.align	16
	.zero		1024


//--------------------- .nv.shared.reserved.0     --------------------------
	.section	.nv.shared.reserved.0,"aw",@nobits
	.weak		__nv_reservedSMEM_offset_0_alias
	.size		__nv_reservedSMEM_offset_0_alias, 0, 64
	.other		__nv_reservedSMEM_offset_0_alias,@"STO_CUDA_RESERVED_SHARED STV_DEFAULT"
__nv_reservedSMEM_offset_0_alias:
	.zero		0
	.zero		64


//--------------------- .nv.constant0.attn_fwd    --------------------------
	.section	.nv.constant0.attn_fwd,"a",@progbits
	.sectionflags	@""
	.align	4
.nv.constant0.attn_fwd:
	.zero		1032


//--------------------- SYMBOLS --------------------------

	.type		.nv.reservedSmem.offset0,@object
	.size		.nv.reservedSmem.offset0,0x4
	.type		.nv.reservedSmem.cap,@object
	.size		.nv.reservedSmem.cap,0x4
